//
// Generated by NVIDIA NVVM Compiler
//
// Compiler Build ID: CL-36424714
// Cuda compilation tools, release 13.0, V13.0.88
// Based on NVVM 20.0.0
//

.version 9.0
.target sm_100
.address_size 64

	// .globl	_Z16cuda_thread_taskPfS_S_
.global .align 4 .b8 precalc_xorwow_matrix[102400];
.global .align 4 .b8 precalc_xorwow_offset_matrix[102400];
.global .align 4 .b8 mrg32k3aM1[2304];
.global .align 4 .b8 mrg32k3aM2[2304];
.global .align 4 .b8 mrg32k3aM1SubSeq[2016];
.global .align 4 .b8 mrg32k3aM2SubSeq[2016];
.global .align 4 .b8 mrg32k3aM1Seq[2304];
.global .align 4 .b8 mrg32k3aM2Seq[2304];
.const .align 8 .b8 __cr_lgamma_table[72];
// _ZZ16cuda_thread_taskPfS_S_E5cache has been demoted

.visible .entry _Z16cuda_thread_taskPfS_S_(
	.param .u64 .ptr .align 1 _Z16cuda_thread_taskPfS_S__param_0,
	.param .u64 .ptr .align 1 _Z16cuda_thread_taskPfS_S__param_1,
	.param .u64 .ptr .align 1 _Z16cuda_thread_taskPfS_S__param_2
)
{
	.reg .pred 	%p<13>;
	.reg .b32 	%r<15>;
	.reg .b32 	%f<179>;
	.reg .b64 	%rd<61>;
	// demoted variable
	.shared .align 4 .b8 _ZZ16cuda_thread_taskPfS_S_E5cache[1024];
	ld.param.u64 	%rd35, [_Z16cuda_thread_taskPfS_S__param_0];
	ld.param.u64 	%rd36, [_Z16cuda_thread_taskPfS_S__param_1];
	ld.param.u64 	%rd34, [_Z16cuda_thread_taskPfS_S__param_2];
	cvta.to.global.u64 	%rd1, %rd36;
	cvta.to.global.u64 	%rd2, %rd35;
	mov.u32 	%r1, %tid.x;
	mov.u32 	%r6, %ntid.x;
	mov.u32 	%r2, %ctaid.x;
	mad.lo.s32 	%r3, %r6, %r2, %r1;
	mul.wide.u32 	%rd55, %r3, 50;
	min.u64 	%rd4, %rd55, 9999950;
	add.s64 	%rd5, %rd4, 49;
	setp.ne.s32 	%p1, %r1, 0;
	@%p1 bra 	$L__BB0_2;
	mov.b32 	%r7, 0;
	st.shared.u32 	[_ZZ16cuda_thread_taskPfS_S_E5cache], %r7;
	st.shared.u32 	[_ZZ16cuda_thread_taskPfS_S_E5cache+4], %r7;
	st.shared.u32 	[_ZZ16cuda_thread_taskPfS_S_E5cache+8], %r7;
	st.shared.u32 	[_ZZ16cuda_thread_taskPfS_S_E5cache+12], %r7;
	st.shared.u32 	[_ZZ16cuda_thread_taskPfS_S_E5cache+16], %r7;
	st.shared.u32 	[_ZZ16cuda_thread_taskPfS_S_E5cache+20], %r7;
	st.shared.u32 	[_ZZ16cuda_thread_taskPfS_S_E5cache+24], %r7;
	st.shared.u32 	[_ZZ16cuda_thread_taskPfS_S_E5cache+28], %r7;
	st.shared.u32 	[_ZZ16cuda_thread_taskPfS_S_E5cache+32], %r7;
	st.shared.u32 	[_ZZ16cuda_thread_taskPfS_S_E5cache+36], %r7;
	st.shared.u32 	[_ZZ16cuda_thread_taskPfS_S_E5cache+40], %r7;
	st.shared.u32 	[_ZZ16cuda_thread_taskPfS_S_E5cache+44], %r7;
	st.shared.u32 	[_ZZ16cuda_thread_taskPfS_S_E5cache+48], %r7;
	st.shared.u32 	[_ZZ16cuda_thread_taskPfS_S_E5cache+52], %r7;
	st.shared.u32 	[_ZZ16cuda_thread_taskPfS_S_E5cache+56], %r7;
	st.shared.u32 	[_ZZ16cuda_thread_taskPfS_S_E5cache+60], %r7;
	st.shared.u32 	[_ZZ16cuda_thread_taskPfS_S_E5cache+64], %r7;
	st.shared.u32 	[_ZZ16cuda_thread_taskPfS_S_E5cache+68], %r7;
	st.shared.u32 	[_ZZ16cuda_thread_taskPfS_S_E5cache+72], %r7;
	st.shared.u32 	[_ZZ16cuda_thread_taskPfS_S_E5cache+76], %r7;
	st.shared.u32 	[_ZZ16cuda_thread_taskPfS_S_E5cache+80], %r7;
	st.shared.u32 	[_ZZ16cuda_thread_taskPfS_S_E5cache+84], %r7;
	st.shared.u32 	[_ZZ16cuda_thread_taskPfS_S_E5cache+88], %r7;
	st.shared.u32 	[_ZZ16cuda_thread_taskPfS_S_E5cache+92], %r7;
	st.shared.u32 	[_ZZ16cuda_thread_taskPfS_S_E5cache+96], %r7;
	st.shared.u32 	[_ZZ16cuda_thread_taskPfS_S_E5cache+100], %r7;
	st.shared.u32 	[_ZZ16cuda_thread_taskPfS_S_E5cache+104], %r7;
	st.shared.u32 	[_ZZ16cuda_thread_taskPfS_S_E5cache+108], %r7;
	st.shared.u32 	[_ZZ16cuda_thread_taskPfS_S_E5cache+112], %r7;
	st.shared.u32 	[_ZZ16cuda_thread_taskPfS_S_E5cache+116], %r7;
	st.shared.u32 	[_ZZ16cuda_thread_taskPfS_S_E5cache+120], %r7;
	st.shared.u32 	[_ZZ16cuda_thread_taskPfS_S_E5cache+124], %r7;
	st.shared.u32 	[_ZZ16cuda_thread_taskPfS_S_E5cache+128], %r7;
	st.shared.u32 	[_ZZ16cuda_thread_taskPfS_S_E5cache+132], %r7;
	st.shared.u32 	[_ZZ16cuda_thread_taskPfS_S_E5cache+136], %r7;
	st.shared.u32 	[_ZZ16cuda_thread_taskPfS_S_E5cache+140], %r7;
	st.shared.u32 	[_ZZ16cuda_thread_taskPfS_S_E5cache+144], %r7;
	st.shared.u32 	[_ZZ16cuda_thread_taskPfS_S_E5cache+148], %r7;
	st.shared.u32 	[_ZZ16cuda_thread_taskPfS_S_E5cache+152], %r7;
	st.shared.u32 	[_ZZ16cuda_thread_taskPfS_S_E5cache+156], %r7;
	st.shared.u32 	[_ZZ16cuda_thread_taskPfS_S_E5cache+160], %r7;
	st.shared.u32 	[_ZZ16cuda_thread_taskPfS_S_E5cache+164], %r7;
	st.shared.u32 	[_ZZ16cuda_thread_taskPfS_S_E5cache+168], %r7;
	st.shared.u32 	[_ZZ16cuda_thread_taskPfS_S_E5cache+172], %r7;
	st.shared.u32 	[_ZZ16cuda_thread_taskPfS_S_E5cache+176], %r7;
	st.shared.u32 	[_ZZ16cuda_thread_taskPfS_S_E5cache+180], %r7;
	st.shared.u32 	[_ZZ16cuda_thread_taskPfS_S_E5cache+184], %r7;
	st.shared.u32 	[_ZZ16cuda_thread_taskPfS_S_E5cache+188], %r7;
	st.shared.u32 	[_ZZ16cuda_thread_taskPfS_S_E5cache+192], %r7;
	st.shared.u32 	[_ZZ16cuda_thread_taskPfS_S_E5cache+196], %r7;
	st.shared.u32 	[_ZZ16cuda_thread_taskPfS_S_E5cache+200], %r7;
	st.shared.u32 	[_ZZ16cuda_thread_taskPfS_S_E5cache+204], %r7;
	st.shared.u32 	[_ZZ16cuda_thread_taskPfS_S_E5cache+208], %r7;
	st.shared.u32 	[_ZZ16cuda_thread_taskPfS_S_E5cache+212], %r7;
	st.shared.u32 	[_ZZ16cuda_thread_taskPfS_S_E5cache+216], %r7;
	st.shared.u32 	[_ZZ16cuda_thread_taskPfS_S_E5cache+220], %r7;
	st.shared.u32 	[_ZZ16cuda_thread_taskPfS_S_E5cache+224], %r7;
	st.shared.u32 	[_ZZ16cuda_thread_taskPfS_S_E5cache+228], %r7;
	st.shared.u32 	[_ZZ16cuda_thread_taskPfS_S_E5cache+232], %r7;
	st.shared.u32 	[_ZZ16cuda_thread_taskPfS_S_E5cache+236], %r7;
	st.shared.u32 	[_ZZ16cuda_thread_taskPfS_S_E5cache+240], %r7;
	st.shared.u32 	[_ZZ16cuda_thread_taskPfS_S_E5cache+244], %r7;
	st.shared.u32 	[_ZZ16cuda_thread_taskPfS_S_E5cache+248], %r7;
	st.shared.u32 	[_ZZ16cuda_thread_taskPfS_S_E5cache+252], %r7;
	st.shared.u32 	[_ZZ16cuda_thread_taskPfS_S_E5cache+256], %r7;
	st.shared.u32 	[_ZZ16cuda_thread_taskPfS_S_E5cache+260], %r7;
	st.shared.u32 	[_ZZ16cuda_thread_taskPfS_S_E5cache+264], %r7;
	st.shared.u32 	[_ZZ16cuda_thread_taskPfS_S_E5cache+268], %r7;
	st.shared.u32 	[_ZZ16cuda_thread_taskPfS_S_E5cache+272], %r7;
	st.shared.u32 	[_ZZ16cuda_thread_taskPfS_S_E5cache+276], %r7;
	st.shared.u32 	[_ZZ16cuda_thread_taskPfS_S_E5cache+280], %r7;
	st.shared.u32 	[_ZZ16cuda_thread_taskPfS_S_E5cache+284], %r7;
	st.shared.u32 	[_ZZ16cuda_thread_taskPfS_S_E5cache+288], %r7;
	st.shared.u32 	[_ZZ16cuda_thread_taskPfS_S_E5cache+292], %r7;
	st.shared.u32 	[_ZZ16cuda_thread_taskPfS_S_E5cache+296], %r7;
	st.shared.u32 	[_ZZ16cuda_thread_taskPfS_S_E5cache+300], %r7;
	st.shared.u32 	[_ZZ16cuda_thread_taskPfS_S_E5cache+304], %r7;
	st.shared.u32 	[_ZZ16cuda_thread_taskPfS_S_E5cache+308], %r7;
	st.shared.u32 	[_ZZ16cuda_thread_taskPfS_S_E5cache+312], %r7;
	st.shared.u32 	[_ZZ16cuda_thread_taskPfS_S_E5cache+316], %r7;
	st.shared.u32 	[_ZZ16cuda_thread_taskPfS_S_E5cache+320], %r7;
	st.shared.u32 	[_ZZ16cuda_thread_taskPfS_S_E5cache+324], %r7;
	st.shared.u32 	[_ZZ16cuda_thread_taskPfS_S_E5cache+328], %r7;
	st.shared.u32 	[_ZZ16cuda_thread_taskPfS_S_E5cache+332], %r7;
	st.shared.u32 	[_ZZ16cuda_thread_taskPfS_S_E5cache+336], %r7;
	st.shared.u32 	[_ZZ16cuda_thread_taskPfS_S_E5cache+340], %r7;
	st.shared.u32 	[_ZZ16cuda_thread_taskPfS_S_E5cache+344], %r7;
	st.shared.u32 	[_ZZ16cuda_thread_taskPfS_S_E5cache+348], %r7;
	st.shared.u32 	[_ZZ16cuda_thread_taskPfS_S_E5cache+352], %r7;
	st.shared.u32 	[_ZZ16cuda_thread_taskPfS_S_E5cache+356], %r7;
	st.shared.u32 	[_ZZ16cuda_thread_taskPfS_S_E5cache+360], %r7;
	st.shared.u32 	[_ZZ16cuda_thread_taskPfS_S_E5cache+364], %r7;
	st.shared.u32 	[_ZZ16cuda_thread_taskPfS_S_E5cache+368], %r7;
	st.shared.u32 	[_ZZ16cuda_thread_taskPfS_S_E5cache+372], %r7;
	st.shared.u32 	[_ZZ16cuda_thread_taskPfS_S_E5cache+376], %r7;
	st.shared.u32 	[_ZZ16cuda_thread_taskPfS_S_E5cache+380], %r7;
	st.shared.u32 	[_ZZ16cuda_thread_taskPfS_S_E5cache+384], %r7;
	st.shared.u32 	[_ZZ16cuda_thread_taskPfS_S_E5cache+388], %r7;
	st.shared.u32 	[_ZZ16cuda_thread_taskPfS_S_E5cache+392], %r7;
	st.shared.u32 	[_ZZ16cuda_thread_taskPfS_S_E5cache+396], %r7;
	st.shared.u32 	[_ZZ16cuda_thread_taskPfS_S_E5cache+400], %r7;
	st.shared.u32 	[_ZZ16cuda_thread_taskPfS_S_E5cache+404], %r7;
	st.shared.u32 	[_ZZ16cuda_thread_taskPfS_S_E5cache+408], %r7;
	st.shared.u32 	[_ZZ16cuda_thread_taskPfS_S_E5cache+412], %r7;
	st.shared.u32 	[_ZZ16cuda_thread_taskPfS_S_E5cache+416], %r7;
	st.shared.u32 	[_ZZ16cuda_thread_taskPfS_S_E5cache+420], %r7;
	st.shared.u32 	[_ZZ16cuda_thread_taskPfS_S_E5cache+424], %r7;
	st.shared.u32 	[_ZZ16cuda_thread_taskPfS_S_E5cache+428], %r7;
	st.shared.u32 	[_ZZ16cuda_thread_taskPfS_S_E5cache+432], %r7;
	st.shared.u32 	[_ZZ16cuda_thread_taskPfS_S_E5cache+436], %r7;
	st.shared.u32 	[_ZZ16cuda_thread_taskPfS_S_E5cache+440], %r7;
	st.shared.u32 	[_ZZ16cuda_thread_taskPfS_S_E5cache+444], %r7;
	st.shared.u32 	[_ZZ16cuda_thread_taskPfS_S_E5cache+448], %r7;
	st.shared.u32 	[_ZZ16cuda_thread_taskPfS_S_E5cache+452], %r7;
	st.shared.u32 	[_ZZ16cuda_thread_taskPfS_S_E5cache+456], %r7;
	st.shared.u32 	[_ZZ16cuda_thread_taskPfS_S_E5cache+460], %r7;
	st.shared.u32 	[_ZZ16cuda_thread_taskPfS_S_E5cache+464], %r7;
	st.shared.u32 	[_ZZ16cuda_thread_taskPfS_S_E5cache+468], %r7;
	st.shared.u32 	[_ZZ16cuda_thread_taskPfS_S_E5cache+472], %r7;
	st.shared.u32 	[_ZZ16cuda_thread_taskPfS_S_E5cache+476], %r7;
	st.shared.u32 	[_ZZ16cuda_thread_taskPfS_S_E5cache+480], %r7;
	st.shared.u32 	[_ZZ16cuda_thread_taskPfS_S_E5cache+484], %r7;
	st.shared.u32 	[_ZZ16cuda_thread_taskPfS_S_E5cache+488], %r7;
	st.shared.u32 	[_ZZ16cuda_thread_taskPfS_S_E5cache+492], %r7;
	st.shared.u32 	[_ZZ16cuda_thread_taskPfS_S_E5cache+496], %r7;
	st.shared.u32 	[_ZZ16cuda_thread_taskPfS_S_E5cache+500], %r7;
	st.shared.u32 	[_ZZ16cuda_thread_taskPfS_S_E5cache+504], %r7;
	st.shared.u32 	[_ZZ16cuda_thread_taskPfS_S_E5cache+508], %r7;
	st.shared.u32 	[_ZZ16cuda_thread_taskPfS_S_E5cache+512], %r7;
	st.shared.u32 	[_ZZ16cuda_thread_taskPfS_S_E5cache+516], %r7;
	st.shared.u32 	[_ZZ16cuda_thread_taskPfS_S_E5cache+520], %r7;
	st.shared.u32 	[_ZZ16cuda_thread_taskPfS_S_E5cache+524], %r7;
	st.shared.u32 	[_ZZ16cuda_thread_taskPfS_S_E5cache+528], %r7;
	st.shared.u32 	[_ZZ16cuda_thread_taskPfS_S_E5cache+532], %r7;
	st.shared.u32 	[_ZZ16cuda_thread_taskPfS_S_E5cache+536], %r7;
	st.shared.u32 	[_ZZ16cuda_thread_taskPfS_S_E5cache+540], %r7;
	st.shared.u32 	[_ZZ16cuda_thread_taskPfS_S_E5cache+544], %r7;
	st.shared.u32 	[_ZZ16cuda_thread_taskPfS_S_E5cache+548], %r7;
	st.shared.u32 	[_ZZ16cuda_thread_taskPfS_S_E5cache+552], %r7;
	st.shared.u32 	[_ZZ16cuda_thread_taskPfS_S_E5cache+556], %r7;
	st.shared.u32 	[_ZZ16cuda_thread_taskPfS_S_E5cache+560], %r7;
	st.shared.u32 	[_ZZ16cuda_thread_taskPfS_S_E5cache+564], %r7;
	st.shared.u32 	[_ZZ16cuda_thread_taskPfS_S_E5cache+568], %r7;
	st.shared.u32 	[_ZZ16cuda_thread_taskPfS_S_E5cache+572], %r7;
	st.shared.u32 	[_ZZ16cuda_thread_taskPfS_S_E5cache+576], %r7;
	st.shared.u32 	[_ZZ16cuda_thread_taskPfS_S_E5cache+580], %r7;
	st.shared.u32 	[_ZZ16cuda_thread_taskPfS_S_E5cache+584], %r7;
	st.shared.u32 	[_ZZ16cuda_thread_taskPfS_S_E5cache+588], %r7;
	st.shared.u32 	[_ZZ16cuda_thread_taskPfS_S_E5cache+592], %r7;
	st.shared.u32 	[_ZZ16cuda_thread_taskPfS_S_E5cache+596], %r7;
	st.shared.u32 	[_ZZ16cuda_thread_taskPfS_S_E5cache+600], %r7;
	st.shared.u32 	[_ZZ16cuda_thread_taskPfS_S_E5cache+604], %r7;
	st.shared.u32 	[_ZZ16cuda_thread_taskPfS_S_E5cache+608], %r7;
	st.shared.u32 	[_ZZ16cuda_thread_taskPfS_S_E5cache+612], %r7;
	st.shared.u32 	[_ZZ16cuda_thread_taskPfS_S_E5cache+616], %r7;
	st.shared.u32 	[_ZZ16cuda_thread_taskPfS_S_E5cache+620], %r7;
	st.shared.u32 	[_ZZ16cuda_thread_taskPfS_S_E5cache+624], %r7;
	st.shared.u32 	[_ZZ16cuda_thread_taskPfS_S_E5cache+628], %r7;
	st.shared.u32 	[_ZZ16cuda_thread_taskPfS_S_E5cache+632], %r7;
	st.shared.u32 	[_ZZ16cuda_thread_taskPfS_S_E5cache+636], %r7;
	st.shared.u32 	[_ZZ16cuda_thread_taskPfS_S_E5cache+640], %r7;
	st.shared.u32 	[_ZZ16cuda_thread_taskPfS_S_E5cache+644], %r7;
	st.shared.u32 	[_ZZ16cuda_thread_taskPfS_S_E5cache+648], %r7;
	st.shared.u32 	[_ZZ16cuda_thread_taskPfS_S_E5cache+652], %r7;
	st.shared.u32 	[_ZZ16cuda_thread_taskPfS_S_E5cache+656], %r7;
	st.shared.u32 	[_ZZ16cuda_thread_taskPfS_S_E5cache+660], %r7;
	st.shared.u32 	[_ZZ16cuda_thread_taskPfS_S_E5cache+664], %r7;
	st.shared.u32 	[_ZZ16cuda_thread_taskPfS_S_E5cache+668], %r7;
	st.shared.u32 	[_ZZ16cuda_thread_taskPfS_S_E5cache+672], %r7;
	st.shared.u32 	[_ZZ16cuda_thread_taskPfS_S_E5cache+676], %r7;
	st.shared.u32 	[_ZZ16cuda_thread_taskPfS_S_E5cache+680], %r7;
	st.shared.u32 	[_ZZ16cuda_thread_taskPfS_S_E5cache+684], %r7;
	st.shared.u32 	[_ZZ16cuda_thread_taskPfS_S_E5cache+688], %r7;
	st.shared.u32 	[_ZZ16cuda_thread_taskPfS_S_E5cache+692], %r7;
	st.shared.u32 	[_ZZ16cuda_thread_taskPfS_S_E5cache+696], %r7;
	st.shared.u32 	[_ZZ16cuda_thread_taskPfS_S_E5cache+700], %r7;
	st.shared.u32 	[_ZZ16cuda_thread_taskPfS_S_E5cache+704], %r7;
	st.shared.u32 	[_ZZ16cuda_thread_taskPfS_S_E5cache+708], %r7;
	st.shared.u32 	[_ZZ16cuda_thread_taskPfS_S_E5cache+712], %r7;
	st.shared.u32 	[_ZZ16cuda_thread_taskPfS_S_E5cache+716], %r7;
	st.shared.u32 	[_ZZ16cuda_thread_taskPfS_S_E5cache+720], %r7;
	st.shared.u32 	[_ZZ16cuda_thread_taskPfS_S_E5cache+724], %r7;
	st.shared.u32 	[_ZZ16cuda_thread_taskPfS_S_E5cache+728], %r7;
	st.shared.u32 	[_ZZ16cuda_thread_taskPfS_S_E5cache+732], %r7;
	st.shared.u32 	[_ZZ16cuda_thread_taskPfS_S_E5cache+736], %r7;
	st.shared.u32 	[_ZZ16cuda_thread_taskPfS_S_E5cache+740], %r7;
	st.shared.u32 	[_ZZ16cuda_thread_taskPfS_S_E5cache+744], %r7;
	st.shared.u32 	[_ZZ16cuda_thread_taskPfS_S_E5cache+748], %r7;
	st.shared.u32 	[_ZZ16cuda_thread_taskPfS_S_E5cache+752], %r7;
	st.shared.u32 	[_ZZ16cuda_thread_taskPfS_S_E5cache+756], %r7;
	st.shared.u32 	[_ZZ16cuda_thread_taskPfS_S_E5cache+760], %r7;
	st.shared.u32 	[_ZZ16cuda_thread_taskPfS_S_E5cache+764], %r7;
	st.shared.u32 	[_ZZ16cuda_thread_taskPfS_S_E5cache+768], %r7;
	st.shared.u32 	[_ZZ16cuda_thread_taskPfS_S_E5cache+772], %r7;
	st.shared.u32 	[_ZZ16cuda_thread_taskPfS_S_E5cache+776], %r7;
	st.shared.u32 	[_ZZ16cuda_thread_taskPfS_S_E5cache+780], %r7;
	st.shared.u32 	[_ZZ16cuda_thread_taskPfS_S_E5cache+784], %r7;
	st.shared.u32 	[_ZZ16cuda_thread_taskPfS_S_E5cache+788], %r7;
	st.shared.u32 	[_ZZ16cuda_thread_taskPfS_S_E5cache+792], %r7;
	st.shared.u32 	[_ZZ16cuda_thread_taskPfS_S_E5cache+796], %r7;
	st.shared.u32 	[_ZZ16cuda_thread_taskPfS_S_E5cache+800], %r7;
	st.shared.u32 	[_ZZ16cuda_thread_taskPfS_S_E5cache+804], %r7;
	st.shared.u32 	[_ZZ16cuda_thread_taskPfS_S_E5cache+808], %r7;
	st.shared.u32 	[_ZZ16cuda_thread_taskPfS_S_E5cache+812], %r7;
	st.shared.u32 	[_ZZ16cuda_thread_taskPfS_S_E5cache+816], %r7;
	st.shared.u32 	[_ZZ16cuda_thread_taskPfS_S_E5cache+820], %r7;
	st.shared.u32 	[_ZZ16cuda_thread_taskPfS_S_E5cache+824], %r7;
	st.shared.u32 	[_ZZ16cuda_thread_taskPfS_S_E5cache+828], %r7;
	st.shared.u32 	[_ZZ16cuda_thread_taskPfS_S_E5cache+832], %r7;
	st.shared.u32 	[_ZZ16cuda_thread_taskPfS_S_E5cache+836], %r7;
	st.shared.u32 	[_ZZ16cuda_thread_taskPfS_S_E5cache+840], %r7;
	st.shared.u32 	[_ZZ16cuda_thread_taskPfS_S_E5cache+844], %r7;
	st.shared.u32 	[_ZZ16cuda_thread_taskPfS_S_E5cache+848], %r7;
	st.shared.u32 	[_ZZ16cuda_thread_taskPfS_S_E5cache+852], %r7;
	st.shared.u32 	[_ZZ16cuda_thread_taskPfS_S_E5cache+856], %r7;
	st.shared.u32 	[_ZZ16cuda_thread_taskPfS_S_E5cache+860], %r7;
	st.shared.u32 	[_ZZ16cuda_thread_taskPfS_S_E5cache+864], %r7;
	st.shared.u32 	[_ZZ16cuda_thread_taskPfS_S_E5cache+868], %r7;
	st.shared.u32 	[_ZZ16cuda_thread_taskPfS_S_E5cache+872], %r7;
	st.shared.u32 	[_ZZ16cuda_thread_taskPfS_S_E5cache+876], %r7;
	st.shared.u32 	[_ZZ16cuda_thread_taskPfS_S_E5cache+880], %r7;
	st.shared.u32 	[_ZZ16cuda_thread_taskPfS_S_E5cache+884], %r7;
	st.shared.u32 	[_ZZ16cuda_thread_taskPfS_S_E5cache+888], %r7;
	st.shared.u32 	[_ZZ16cuda_thread_taskPfS_S_E5cache+892], %r7;
	st.shared.u32 	[_ZZ16cuda_thread_taskPfS_S_E5cache+896], %r7;
	st.shared.u32 	[_ZZ16cuda_thread_taskPfS_S_E5cache+900], %r7;
	st.shared.u32 	[_ZZ16cuda_thread_taskPfS_S_E5cache+904], %r7;
	st.shared.u32 	[_ZZ16cuda_thread_taskPfS_S_E5cache+908], %r7;
	st.shared.u32 	[_ZZ16cuda_thread_taskPfS_S_E5cache+912], %r7;
	st.shared.u32 	[_ZZ16cuda_thread_taskPfS_S_E5cache+916], %r7;
	st.shared.u32 	[_ZZ16cuda_thread_taskPfS_S_E5cache+920], %r7;
	st.shared.u32 	[_ZZ16cuda_thread_taskPfS_S_E5cache+924], %r7;
	st.shared.u32 	[_ZZ16cuda_thread_taskPfS_S_E5cache+928], %r7;
	st.shared.u32 	[_ZZ16cuda_thread_taskPfS_S_E5cache+932], %r7;
	st.shared.u32 	[_ZZ16cuda_thread_taskPfS_S_E5cache+936], %r7;
	st.shared.u32 	[_ZZ16cuda_thread_taskPfS_S_E5cache+940], %r7;
	st.shared.u32 	[_ZZ16cuda_thread_taskPfS_S_E5cache+944], %r7;
	st.shared.u32 	[_ZZ16cuda_thread_taskPfS_S_E5cache+948], %r7;
	st.shared.u32 	[_ZZ16cuda_thread_taskPfS_S_E5cache+952], %r7;
	st.shared.u32 	[_ZZ16cuda_thread_taskPfS_S_E5cache+956], %r7;
	st.shared.u32 	[_ZZ16cuda_thread_taskPfS_S_E5cache+960], %r7;
	st.shared.u32 	[_ZZ16cuda_thread_taskPfS_S_E5cache+964], %r7;
	st.shared.u32 	[_ZZ16cuda_thread_taskPfS_S_E5cache+968], %r7;
	st.shared.u32 	[_ZZ16cuda_thread_taskPfS_S_E5cache+972], %r7;
	st.shared.u32 	[_ZZ16cuda_thread_taskPfS_S_E5cache+976], %r7;
	st.shared.u32 	[_ZZ16cuda_thread_taskPfS_S_E5cache+980], %r7;
	st.shared.u32 	[_ZZ16cuda_thread_taskPfS_S_E5cache+984], %r7;
	st.shared.u32 	[_ZZ16cuda_thread_taskPfS_S_E5cache+988], %r7;
	st.shared.u32 	[_ZZ16cuda_thread_taskPfS_S_E5cache+992], %r7;
	st.shared.u32 	[_ZZ16cuda_thread_taskPfS_S_E5cache+996], %r7;
	st.shared.u32 	[_ZZ16cuda_thread_taskPfS_S_E5cache+1000], %r7;
	st.shared.u32 	[_ZZ16cuda_thread_taskPfS_S_E5cache+1004], %r7;
	st.shared.u32 	[_ZZ16cuda_thread_taskPfS_S_E5cache+1008], %r7;
	st.shared.u32 	[_ZZ16cuda_thread_taskPfS_S_E5cache+1012], %r7;
	st.shared.u32 	[_ZZ16cuda_thread_taskPfS_S_E5cache+1016], %r7;
	st.shared.u32 	[_ZZ16cuda_thread_taskPfS_S_E5cache+1020], %r7;
$L__BB0_2:
	setp.lt.u64 	%p2, %rd5, %rd55;
	mov.f32 	%f177, 0f00000000;
	@%p2 bra 	$L__BB0_15;
	sub.s64 	%rd37, %rd4, %rd55;
	add.s64 	%rd6, %rd37, 50;
	sub.s64 	%rd38, %rd5, %rd55;
	and.b64  	%rd7, %rd6, 14;
	setp.lt.u64 	%p3, %rd38, 15;
	mov.f32 	%f177, 0f00000000;
	@%p3 bra 	$L__BB0_6;
	and.b64  	%rd53, %rd6, 33554416;
	mul.wide.u32 	%rd39, %r3, 200;
	add.s64 	%rd40, %rd39, 32;
	add.s64 	%rd52, %rd2, %rd40;
	add.s64 	%rd51, %rd1, %rd40;
	mov.f32 	%f177, 0f00000000;
$L__BB0_5:
	.pragma "nounroll";
	ld.global.f32 	%f20, [%rd52+-32];
	ld.global.f32 	%f21, [%rd51+-32];
	fma.rn.f32 	%f22, %f20, %f21, %f177;
	ld.global.f32 	%f23, [%rd52+-28];
	ld.global.f32 	%f24, [%rd51+-28];
	fma.rn.f32 	%f25, %f23, %f24, %f22;
	ld.global.f32 	%f26, [%rd52+-24];
	ld.global.f32 	%f27, [%rd51+-24];
	fma.rn.f32 	%f28, %f26, %f27, %f25;
	ld.global.f32 	%f29, [%rd52+-20];
	ld.global.f32 	%f30, [%rd51+-20];
	fma.rn.f32 	%f31, %f29, %f30, %f28;
	ld.global.f32 	%f32, [%rd52+-16];
	ld.global.f32 	%f33, [%rd51+-16];
	fma.rn.f32 	%f34, %f32, %f33, %f31;
	ld.global.f32 	%f35, [%rd52+-12];
	ld.global.f32 	%f36, [%rd51+-12];
	fma.rn.f32 	%f37, %f35, %f36, %f34;
	ld.global.f32 	%f38, [%rd52+-8];
	ld.global.f32 	%f39, [%rd51+-8];
	fma.rn.f32 	%f40, %f38, %f39, %f37;
	ld.global.f32 	%f41, [%rd52+-4];
	ld.global.f32 	%f42, [%rd51+-4];
	fma.rn.f32 	%f43, %f41, %f42, %f40;
	ld.global.f32 	%f44, [%rd52];
	ld.global.f32 	%f45, [%rd51];
	fma.rn.f32 	%f46, %f44, %f45, %f43;
	ld.global.f32 	%f47, [%rd52+4];
	ld.global.f32 	%f48, [%rd51+4];
	fma.rn.f32 	%f49, %f47, %f48, %f46;
	ld.global.f32 	%f50, [%rd52+8];
	ld.global.f32 	%f51, [%rd51+8];
	fma.rn.f32 	%f52, %f50, %f51, %f49;
	ld.global.f32 	%f53, [%rd52+12];
	ld.global.f32 	%f54, [%rd51+12];
	fma.rn.f32 	%f55, %f53, %f54, %f52;
	ld.global.f32 	%f56, [%rd52+16];
	ld.global.f32 	%f57, [%rd51+16];
	fma.rn.f32 	%f58, %f56, %f57, %f55;
	ld.global.f32 	%f59, [%rd52+20];
	ld.global.f32 	%f60, [%rd51+20];
	fma.rn.f32 	%f61, %f59, %f60, %f58;
	ld.global.f32 	%f62, [%rd52+24];
	ld.global.f32 	%f63, [%rd51+24];
	fma.rn.f32 	%f64, %f62, %f63, %f61;
	ld.global.f32 	%f65, [%rd52+28];
	ld.global.f32 	%f66, [%rd51+28];
	fma.rn.f32 	%f177, %f65, %f66, %f64;
	add.s64 	%rd55, %rd55, 16;
	add.s64 	%rd53, %rd53, -16;
	add.s64 	%rd52, %rd52, 64;
	add.s64 	%rd51, %rd51, 64;
	setp.ne.s64 	%p4, %rd53, 0;
	@%p4 bra 	$L__BB0_5;
$L__BB0_6:
	setp.eq.s64 	%p5, %rd7, 0;
	@%p5 bra 	$L__BB0_15;
	and.b64  	%rd20, %rd6, 6;
	setp.lt.u64 	%p6, %rd7, 8;
	@%p6 bra 	$L__BB0_9;
	shl.b64 	%rd41, %rd55, 2;
	add.s64 	%rd42, %rd2, %rd41;
	ld.global.f32 	%f68, [%rd42];
	add.s64 	%rd43, %rd1, %rd41;
	ld.global.f32 	%f69, [%rd43];
	fma.rn.f32 	%f70, %f68, %f69, %f177;
	ld.global.f32 	%f71, [%rd42+4];
	ld.global.f32 	%f72, [%rd43+4];
	fma.rn.f32 	%f73, %f71, %f72, %f70;
	ld.global.f32 	%f74, [%rd42+8];
	ld.global.f32 	%f75, [%rd43+8];
	fma.rn.f32 	%f76, %f74, %f75, %f73;
	ld.global.f32 	%f77, [%rd42+12];
	ld.global.f32 	%f78, [%rd43+12];
	fma.rn.f32 	%f79, %f77, %f78, %f76;
	ld.global.f32 	%f80, [%rd42+16];
	ld.global.f32 	%f81, [%rd43+16];
	fma.rn.f32 	%f82, %f80, %f81, %f79;
	ld.global.f32 	%f83, [%rd42+20];
	ld.global.f32 	%f84, [%rd43+20];
	fma.rn.f32 	%f85, %f83, %f84, %f82;
	ld.global.f32 	%f86, [%rd42+24];
	ld.global.f32 	%f87, [%rd43+24];
	fma.rn.f32 	%f88, %f86, %f87, %f85;
	ld.global.f32 	%f89, [%rd42+28];
	ld.global.f32 	%f90, [%rd43+28];
	fma.rn.f32 	%f177, %f89, %f90, %f88;
	add.s64 	%rd55, %rd55, 8;
$L__BB0_9:
	setp.eq.s64 	%p7, %rd20, 0;
	@%p7 bra 	$L__BB0_15;
	and.b64  	%rd58, %rd6, 2;
	setp.lt.u64 	%p8, %rd20, 4;
	@%p8 bra 	$L__BB0_12;
	shl.b64 	%rd44, %rd55, 2;
	add.s64 	%rd45, %rd2, %rd44;
	ld.global.f32 	%f92, [%rd45];
	add.s64 	%rd46, %rd1, %rd44;
	ld.global.f32 	%f93, [%rd46];
	fma.rn.f32 	%f94, %f92, %f93, %f177;
	ld.global.f32 	%f95, [%rd45+4];
	ld.global.f32 	%f96, [%rd46+4];
	fma.rn.f32 	%f97, %f95, %f96, %f94;
	ld.global.f32 	%f98, [%rd45+8];
	ld.global.f32 	%f99, [%rd46+8];
	fma.rn.f32 	%f100, %f98, %f99, %f97;
	ld.global.f32 	%f101, [%rd45+12];
	ld.global.f32 	%f102, [%rd46+12];
	fma.rn.f32 	%f177, %f101, %f102, %f100;
	add.s64 	%rd55, %rd55, 4;
$L__BB0_12:
	setp.eq.s64 	%p9, %rd58, 0;
	@%p9 bra 	$L__BB0_15;
	shl.b64 	%rd47, %rd55, 2;
	add.s64 	%rd60, %rd1, %rd47;
	add.s64 	%rd59, %rd2, %rd47;
$L__BB0_14:
	.pragma "nounroll";
	ld.global.f32 	%f103, [%rd59];
	ld.global.f32 	%f104, [%rd60];
	fma.rn.f32 	%f177, %f103, %f104, %f177;
	add.s64 	%rd60, %rd60, 4;
	add.s64 	%rd59, %rd59, 4;
	add.s64 	%rd58, %rd58, -1;
	setp.ne.s64 	%p10, %rd58, 0;
	@%p10 bra 	$L__BB0_14;
$L__BB0_15:
	setp.ne.s32 	%p11, %r1, 0;
	bar.sync 	0;
	shl.b32 	%r8, %r1, 2;
	mov.u32 	%r9, _ZZ16cuda_thread_taskPfS_S_E5cache;
	add.s32 	%r10, %r9, %r8;
	st.shared.f32 	[%r10], %f177;
	bar.sync 	0;
	@%p11 bra 	$L__BB0_19;
	mov.f32 	%f178, 0f00000000;
	mov.b32 	%r14, 64;
$L__BB0_17:
	add.s32 	%r13, %r9, %r14;
	ld.shared.f32 	%f106, [%r13+-64];
	add.f32 	%f107, %f178, %f106;
	ld.shared.f32 	%f108, [%r13+-60];
	add.f32 	%f109, %f107, %f108;
	ld.shared.f32 	%f110, [%r13+-56];
	add.f32 	%f111, %f109, %f110;
	ld.shared.f32 	%f112, [%r13+-52];
	add.f32 	%f113, %f111, %f112;
	ld.shared.f32 	%f114, [%r13+-48];
	add.f32 	%f115, %f113, %f114;
	ld.shared.f32 	%f116, [%r13+-44];
	add.f32 	%f117, %f115, %f116;
	ld.shared.f32 	%f118, [%r13+-40];
	add.f32 	%f119, %f117, %f118;
	ld.shared.f32 	%f120, [%r13+-36];
	add.f32 	%f121, %f119, %f120;
	ld.shared.f32 	%f122, [%r13+-32];
	add.f32 	%f123, %f121, %f122;
	ld.shared.f32 	%f124, [%r13+-28];
	add.f32 	%f125, %f123, %f124;
	ld.shared.f32 	%f126, [%r13+-24];
	add.f32 	%f127, %f125, %f126;
	ld.shared.f32 	%f128, [%r13+-20];
	add.f32 	%f129, %f127, %f128;
	ld.shared.f32 	%f130, [%r13+-16];
	add.f32 	%f131, %f129, %f130;
	ld.shared.f32 	%f132, [%r13+-12];
	add.f32 	%f133, %f131, %f132;
	ld.shared.f32 	%f134, [%r13+-8];
	add.f32 	%f135, %f133, %f134;
	ld.shared.f32 	%f136, [%r13+-4];
	add.f32 	%f137, %f135, %f136;
	ld.shared.f32 	%f138, [%r13];
	add.f32 	%f139, %f137, %f138;
	ld.shared.f32 	%f140, [%r13+4];
	add.f32 	%f141, %f139, %f140;
	ld.shared.f32 	%f142, [%r13+8];
	add.f32 	%f143, %f141, %f142;
	ld.shared.f32 	%f144, [%r13+12];
	add.f32 	%f145, %f143, %f144;
	ld.shared.f32 	%f146, [%r13+16];
	add.f32 	%f147, %f145, %f146;
	ld.shared.f32 	%f148, [%r13+20];
	add.f32 	%f149, %f147, %f148;
	ld.shared.f32 	%f150, [%r13+24];
	add.f32 	%f151, %f149, %f150;
	ld.shared.f32 	%f152, [%r13+28];
	add.f32 	%f153, %f151, %f152;
	ld.shared.f32 	%f154, [%r13+32];
	add.f32 	%f155, %f153, %f154;
	ld.shared.f32 	%f156, [%r13+36];
	add.f32 	%f157, %f155, %f156;
	ld.shared.f32 	%f158, [%r13+40];
	add.f32 	%f159, %f157, %f158;
	ld.shared.f32 	%f160, [%r13+44];
	add.f32 	%f161, %f159, %f160;
	ld.shared.f32 	%f162, [%r13+48];
	add.f32 	%f163, %f161, %f162;
	ld.shared.f32 	%f164, [%r13+52];
	add.f32 	%f165, %f163, %f164;
	ld.shared.f32 	%f166, [%r13+56];
	add.f32 	%f167, %f165, %f166;
	ld.shared.f32 	%f168, [%r13+60];
	add.f32 	%f178, %f167, %f168;
	add.s32 	%r14, %r14, 128;
	setp.ne.s32 	%p12, %r14, 1088;
	@%p12 bra 	$L__BB0_17;
	cvta.to.global.u64 	%rd48, %rd34;
	mul.wide.u32 	%rd49, %r2, 4;
	add.s64 	%rd50, %rd48, %rd49;
	st.global.f32 	[%rd50], %f178;
$L__BB0_19:
	ret;

}


// ===== COMPILED SASS (sm_100) =====

	.target	sm_100

	.elftype	@"ET_EXEC"


//--------------------- .note.nv.tkinfo           --------------------------
	.section	.note.nv.tkinfo,"",@"SHT_NOTE"
	.sectionflags	@"SHF_NOTE_NV_TKINFO"
	.tkinfo
        /*0018*/ 	.word	0x00000002
        /*0030*/ 	.string	""
        /*0030*/ 	.string	"ptxas"
        /*0030*/ 	.string	"Cuda compilation tools, release 13.0, V13.0.88"
        /*0030*/ 	.string	"Build cuda_13.0.r13.0/compiler.36424714_0"
        /*0030*/ 	.string	"-arch sm_100 -m 64 "



//--------------------- .note.nv.cuinfo           --------------------------
	.section	.note.nv.cuinfo,"",@"SHT_NOTE"
	.sectionflags	@"SHF_NOTE_NV_CUINFO"
        /*0018*/ 	.short	0x0002
        /*001a*/ 	.short	0x0064
        /*001c*/ 	.short	0x0082
	.zero		2


//--------------------- .nv.info                  --------------------------
	.section	.nv.info,"",@"SHT_CUDA_INFO"
	.align	4


	//----- nvinfo : EIATTR_REGCOUNT
	.align		4
        /*0000*/ 	.byte	0x04, 0x2f
        /*0002*/ 	.short	(.L_10 - .L_9)
	.align		4
.L_9:
        /*0004*/ 	.word	index@(_Z16cuda_thread_taskPfS_S_)
        /*0008*/ 	.word	0x0000001e


	//----- nvinfo : EIATTR_FRAME_SIZE
	.align		4
.L_10:
        /*000c*/ 	.byte	0x04, 0x11
        /*000e*/ 	.short	(.L_12 - .L_11)
	.align		4
.L_11:
        /*0010*/ 	.word	index@(_Z16cuda_thread_taskPfS_S_)
        /*0014*/ 	.word	0x00000000


	//----- nvinfo : EIATTR_MIN_STACK_SIZE
	.align		4
.L_12:
        /*0018*/ 	.byte	0x04, 0x12
        /*001a*/ 	.short	(.L_14 - .L_13)
	.align		4
.L_13:
        /*001c*/ 	.word	index@(_Z16cuda_thread_taskPfS_S_)
        /*0020*/ 	.word	0x00000000
.L_14:


//--------------------- .nv.compat                --------------------------
	.section	.nv.compat,"",@"SHT_CUDA_COMPAT_INFO"
	.align	4
        /*0000*/ 	.byte	0x02, 0x09, 0x00, 0x00, 0x02, 0x02, 0x01, 0x00, 0x02, 0x05, 0x05, 0x00, 0x03, 0x07, 0x01, 0x01
        /*0010*/ 	.byte	0x02, 0x03, 0x00, 0x00, 0x02, 0x06, 0x01, 0x00, 0x04, 0x0b, 0x08, 0x00, 0x09, 0x00, 0x00, 0x00
        /*0020*/ 	.byte	0x00, 0x00, 0x00, 0x00


//--------------------- .nv.info._Z16cuda_thread_taskPfS_S_ --------------------------
	.section	.nv.info._Z16cuda_thread_taskPfS_S_,"",@"SHT_CUDA_INFO"
	.sectionflags	@""
	.align	4


	//----- nvinfo : EIATTR_CUDA_API_VERSION
	.align		4
        /*0000*/ 	.byte	0x04, 0x37
        /*0002*/ 	.short	(.L_16 - .L_15)
.L_15:
        /*0004*/ 	.word	0x00000082


	//----- nvinfo : EIATTR_KPARAM_INFO
	.align		4
.L_16:
        /*0008*/ 	.byte	0x04, 0x17
        /*000a*/ 	.short	(.L_18 - .L_17)
.L_17:
        /*000c*/ 	.word	0x00000000
        /*0010*/ 	.short	0x0002
        /*0012*/ 	.short	0x0010
        /*0014*/ 	.byte	0x00, 0xf5, 0x21, 0x00


	//----- nvinfo : EIATTR_KPARAM_INFO
	.align		4
.L_18:
        /*0018*/ 	.byte	0x04, 0x17
        /*001a*/ 	.short	(.L_20 - .L_19)
.L_19:
        /*001c*/ 	.word	0x00000000
        /*0020*/ 	.short	0x0001
        /*0022*/ 	.short	0x0008
        /*0024*/ 	.byte	0x00, 0xf5, 0x21, 0x00


	//----- nvinfo : EIATTR_KPARAM_INFO
	.align		4
.L_20:
        /*0028*/ 	.byte	0x04, 0x17
        /*002a*/ 	.short	(.L_22 - .L_21)
.L_21:
        /*002c*/ 	.word	0x00000000
        /*0030*/ 	.short	0x0000
        /*0032*/ 	.short	0x0000
        /*0034*/ 	.byte	0x00, 0xf5, 0x21, 0x00


	//----- nvinfo : EIATTR_SPARSE_MMA_MASK
	.align		4
.L_22:
        /*0038*/ 	.byte	0x03, 0x50
        /*003a*/ 	.short	0x0000


	//----- nvinfo : EIATTR_MAXREG_COUNT
	.align		4
        /*003c*/ 	.byte	0x03, 0x1b
        /*003e*/ 	.short	0x00ff


	//----- nvinfo : EIATTR_NUM_BARRIERS
	.align		4
        /*0040*/ 	.byte	0x02, 0x4c
        /*0042*/ 	.byte	0x01
	.zero		1


	//----- nvinfo : EIATTR_MERCURY_ISA_VERSION
	.align		4
        /*0044*/ 	.byte	0x03, 0x5f
        /*0046*/ 	.short	0x0101


	//----- nvinfo : EIATTR_VRC_CTA_INIT_COUNT
	.align		4
        /*0048*/ 	.byte	0x02, 0x4a
	.zero		1
	.zero		1


	//----- nvinfo : EIATTR_EXIT_INSTR_OFFSETS
	.align		4
        /*004c*/ 	.byte	0x04, 0x1c
        /*004e*/ 	.short	(.L_24 - .L_23)


	//   ....[0]....
.L_23:
        /*0050*/ 	.word	0x00001110


	//   ....[1]....
        /*0054*/ 	.word	0x00001420


	//----- nvinfo : EIATTR_CRS_STACK_SIZE
	.align		4
.L_24:
        /*0058*/ 	.byte	0x04, 0x1e
        /*005a*/ 	.short	(.L_26 - .L_25)
.L_25:
        /*005c*/ 	.word	0x00000000


	//----- nvinfo : EIATTR_CBANK_PARAM_SIZE
	.align		4
.L_26:
        /*0060*/ 	.byte	0x03, 0x19
        /*0062*/ 	.short	0x0018


	//----- nvinfo : EIATTR_PARAM_CBANK
	.align		4
        /*0064*/ 	.byte	0x04, 0x0a
        /*0066*/ 	.short	(.L_28 - .L_27)
	.align		4
.L_27:
        /*0068*/ 	.word	index@(.nv.constant0._Z16cuda_thread_taskPfS_S_)
        /*006c*/ 	.short	0x0380
        /*006e*/ 	.short	0x0018


	//----- nvinfo : EIATTR_SW_WAR
	.align		4
.L_28:
        /*0070*/ 	.byte	0x04, 0x36
        /*0072*/ 	.short	(.L_30 - .L_29)
.L_29:
        /*0074*/ 	.word	0x00000008
.L_30:


//--------------------- .nv.callgraph             --------------------------
	.section	.nv.callgraph,"",@"SHT_CUDA_CALLGRAPH"
	.align	4
	.sectionentsize	8
	.align		4
        /*0000*/ 	.word	0x00000000
	.align		4
        /*0004*/ 	.word	0xffffffff
	.align		4
        /*0008*/ 	.word	0x00000000
	.align		4
        /*000c*/ 	.word	0xfffffffe
	.align		4
        /*0010*/ 	.word	0x00000000
	.align		4
        /*0014*/ 	.word	0xfffffffd
	.align		4
        /*0018*/ 	.word	0x00000000
	.align		4
        /*001c*/ 	.word	0xfffffffc


//--------------------- .nv.constant4             --------------------------
	.section	.nv.constant4,"a",@progbits
	.align	8
	.align		8
.nv.constant4:
        /*0000*/ 	.dword	precalc_xorwow_matrix
	.align		8
        /*0008*/ 	.dword	precalc_xorwow_offset_matrix
	.align		8
        /*0010*/ 	.dword	mrg32k3aM1
	.align		8
        /*0018*/ 	.dword	mrg32k3aM2
	.align		8
        /*0020*/ 	.dword	mrg32k3aM1SubSeq
	.align		8
        /*0028*/ 	.dword	mrg32k3aM2SubSeq
	.align		8
        /*0030*/ 	.dword	mrg32k3aM1Seq
	.align		8
        /*0038*/ 	.dword	mrg32k3aM2Seq


//--------------------- .nv.constant3             --------------------------
	.section	.nv.constant3,"a",@progbits
	.align	8
.nv.constant3:
	.type		__cr_lgamma_table,@object
	.size		__cr_lgamma_table,(.L_8 - __cr_lgamma_table)
__cr_lgamma_table:
        /*0000*/ 	.byte	0x00, 0x00, 0x00, 0x00, 0x00, 0x00, 0x00, 0x00, 0x00, 0x00, 0x00, 0x00, 0x00, 0x00, 0x00, 0x00
        /*0010*/ 	.byte	0xef, 0x39, 0xfa, 0xfe, 0x42, 0x2e, 0xe6, 0x3f, 0x02, 0x20, 0x2a, 0xfa, 0x0b, 0xab, 0xfc, 0x3f
        /*0020*/ 	.byte	0xf9, 0x2c, 0x92, 0x7c, 0xa7, 0x6c, 0x09, 0x40, 0xc9, 0x79, 0x44, 0x3c, 0x64, 0x26, 0x13, 0x40
        /*0030*/ 	.byte	0xca, 0x01, 0xcf, 0x3a, 0x27, 0x51, 0x1a, 0x40, 0x30, 0xcc, 0x2d, 0xf3, 0xe1, 0x0c, 0x21, 0x40
        /*0040*/ 	.byte	0x0d, 0xb7, 0xfc, 0x82, 0x8e, 0x35, 0x25, 0x40
.L_8:


//--------------------- .text._Z16cuda_thread_taskPfS_S_ --------------------------
	.section	.text._Z16cuda_thread_taskPfS_S_,"ax",@progbits
	.align	128
        .global         _Z16cuda_thread_taskPfS_S_
        .type           _Z16cuda_thread_taskPfS_S_,@function
        .size           _Z16cuda_thread_taskPfS_S_,(.L_x_14 - _Z16cuda_thread_taskPfS_S_)
        .other          _Z16cuda_thread_taskPfS_S_,@"STO_CUDA_ENTRY STV_DEFAULT"
_Z16cuda_thread_taskPfS_S_:
.text._Z16cuda_thread_taskPfS_S_:
[----:B------:R-:W-:Y:S01]  /*0000*/  LDC R1, c[0x0][0x37c] ;  /* 0x0000df00ff017b82 */ /* 0x000fe20000000800 */
[----:B------:R-:W0:Y:S01]  /*0010*/  S2R R7, SR_TID.X ;  /* 0x0000000000077919 */ /* 0x000e220000002100 */
[----:B------:R-:W1:Y:S01]  /*0020*/  LDCU UR4, c[0x0][0x360] ;  /* 0x00006c00ff0477ac */ /* 0x000e620008000800 */
[----:B------:R-:W-:Y:S01]  /*0030*/  BSSY.RECONVERGENT B0, `(.L_x_0) ;  /* 0x0000053000007945 */ /* 0x000fe20003800200 */
[----:B------:R-:W1:Y:S01]  /*0040*/  S2R R0, SR_CTAID.X ;  /* 0x0000000000007919 */ /* 0x000e620000002500 */
[----:B------:R-:W2:Y:S01]  /*0050*/  LDCU.64 UR6, c[0x0][0x358] ;  /* 0x00006b00ff0677ac */ /* 0x000ea20008000a00 */
[----:B0-----:R-:W-:Y:S01]  /*0060*/  ISETP.NE.AND P2, PT, R7, RZ, PT ;  /* 0x000000ff0700720c */ /* 0x001fe20003f45270 */
[----:B-1----:R-:W-:-:S04]  /*0070*/  IMAD R5, R0, UR4, R7 ;  /* 0x0000000400057c24 */ /* 0x002fc8000f8e0207 */
[----:B------:R-:W-:-:S03]  /*0080*/  IMAD.WIDE.U32 R8, R5, 0x32, RZ ;  /* 0x0000003205087825 */ /* 0x000fc600078e00ff */
[----:B------:R-:W-:Y:S02]  /*0090*/  ISETP.LT.U32.AND P0, PT, R8, 0x98964e, PT ;  /* 0x0098964e0800780c */ /* 0x000fe40003f01070 */
[----:B------:R-:W-:Y:S02]  /*00a0*/  MOV R6, R8 ;  /* 0x0000000800067202 */ /* 0x000fe40000000f00 */
[----:B------:R-:W-:-:S04]  /*00b0*/  ISETP.LT.U32.AND.EX P0, PT, R9, RZ, PT, P0 ;  /* 0x000000ff0900720c */ /* 0x000fc80003f01100 */
[----:B------:R-:W-:Y:S02]  /*00c0*/  SEL R11, R8, 0x98964e, P0 ;  /* 0x0098964e080b7807 */ /* 0x000fe40000000000 */
[----:B------:R-:W-:Y:S02]  /*00d0*/  SEL R4, R9, RZ, P0 ;  /* 0x000000ff09047207 */ /* 0x000fe40000000000 */
[----:B------:R-:W-:-:S05]  /*00e0*/  IADD3 R3, P0, PT, R11, 0x31, RZ ;  /* 0x000000310b037810 */ /* 0x000fca0007f1e0ff */
[----:B------:R-:W-:Y:S01]  /*00f0*/  IMAD.X R4, RZ, RZ, R4, P0 ;  /* 0x000000ffff047224 */ /* 0x000fe200000e0604 */
[----:B------:R-:W-:-:S04]  /*0100*/  ISETP.GE.U32.AND P0, PT, R3, R6, PT ;  /* 0x000000060300720c */ /* 0x000fc80003f06070 */
[----:B------:R-:W-:Y:S01]  /*0110*/  ISETP.GE.U32.AND.EX P0, PT, R4, R9, PT, P0 ;  /* 0x000000090400720c */ /* 0x000fe20003f06100 */
[----:B--2---:R-:W-:-:S12]  /*0120*/  @P2 BRA `(.L_x_1) ;  /* 0x00000004000c2947 */ /* 0x004fd80003800000 */
[----:B------:R-:W0:Y:S01]  /*0130*/  S2UR UR5, SR_CgaCtaId ;  /* 0x00000000000579c3 */ /* 0x000e220000008800 */
[----:B------:R-:W-:Y:S02]  /*0140*/  UMOV UR4, 0x400 ;  /* 0x0000040000047882 */ /* 0x000fe40000000000 */
[----:B0-----:R-:W-:-:S09]  /*0150*/  ULEA UR4, UR5, UR4, 0x18 ;  /* 0x0000000405047291 */ /* 0x001fd2000f8ec0ff */
[----:B------:R-:W-:Y:S04]  /*0160*/  STS.128 [UR4], RZ ;  /* 0x000000ffff007988 */ /* 0x000fe80008000c04 */
[----:B------:R-:W-:Y:S04]  /*0170*/  STS.128 [UR4+0x10], RZ ;  /* 0x000010ffff007988 */ /* 0x000fe80008000c04 */
        /* <DEDUP_REMOVED lines=61> */
[----:B------:R-:W-:Y:S01]  /*0550*/  STS.128 [UR4+0x3f0], RZ ;  /* 0x0003f0ffff007988 */ /* 0x000fe20008000c04 */
.L_x_1:
[----:B------:R-:W-:Y:S05]  /*0560*/  BSYNC.RECONVERGENT B0 ;  /* 0x0000000000007941 */ /* 0x000fea0003800200 */
.L_x_0:
[----:B------:R-:W-:Y:S01]  /*0570*/  BSSY.RECONVERGENT B0, `(.L_x_2) ;  /* 0x00000b2000007945 */ /* 0x000fe20003800200 */
[----:B------:R-:W-:-:S03]  /*0580*/  HFMA2 R12, -RZ, RZ, 0, 0 ;  /* 0x00000000ff0c7431 */ /* 0x000fc600000001ff */
[----:B------:R-:W-:Y:S05]  /*0590*/  @!P0 BRA `(.L_x_3) ;  /* 0x0000000800bc8947 */ /* 0x000fea0003800000 */
[----:B------:R-:W-:Y:S01]  /*05a0*/  IADD3 R2, P0, PT, -R6, R3, RZ ;  /* 0x0000000306027210 */ /* 0x000fe20007f1e1ff */
[----:B------:R-:W-:Y:S01]  /*05b0*/  BSSY.RECONVERGENT B1, `(.L_x_4) ;  /* 0x0000050000017945 */ /* 0x000fe20003800200 */
[----:B------:R-:W-:Y:S02]  /*05c0*/  IADD3 R8, PT, PT, R11, 0x32, -R6 ;  /* 0x000000320b087810 */ /* 0x000fe40007ffe806 */
[----:B------:R-:W-:Y:S01]  /*05d0*/  ISETP.GE.U32.AND P1, PT, R2, 0xf, PT ;  /* 0x0000000f0200780c */ /* 0x000fe20003f26070 */
[----:B------:R-:W-:Y:S01]  /*05e0*/  IMAD.X R2, R4, 0x1, ~R9, P0 ;  /* 0x0000000104027824 */ /* 0x000fe200000e0e09 */
[----:B------:R-:W-:Y:S02]  /*05f0*/  LOP3.LUT R24, R8, 0xe, RZ, 0xc0, !PT ;  /* 0x0000000e08187812 */ /* 0x000fe400078ec0ff */
[----:B------:R-:W-:Y:S02]  /*0600*/  MOV R12, RZ ;  /* 0x000000ff000c7202 */ /* 0x000fe40000000f00 */
[----:B------:R-:W-:-:S02]  /*0610*/  ISETP.GE.U32.AND.EX P1, PT, R2, RZ, PT, P1 ;  /* 0x000000ff0200720c */ /* 0x000fc40003f26110 */
[----:B------:R-:W-:-:S04]  /*0620*/  ISETP.NE.U32.AND P0, PT, R24, RZ, PT ;  /* 0x000000ff1800720c */ /* 0x000fc80003f05070 */
[----:B------:R-:W-:-:S07]  /*0630*/  ISETP.NE.AND.EX P0, PT, RZ, RZ, PT, P0 ;  /* 0x000000ffff00720c */ /* 0x000fce0003f05300 */
[----:B------:R-:W-:Y:S06]  /*0640*/  @!P1 BRA `(.L_x_5) ;  /* 0x0000000400189947 */ /* 0x000fec0003800000 */
[----:B------:R-:W0:Y:S01]  /*0650*/  LDCU.128 UR8, c[0x0][0x380] ;  /* 0x00007000ff0877ac */ /* 0x000e220008000c00 */
[----:B------:R-:W-:Y:S01]  /*0660*/  MOV R3, 0x0 ;  /* 0x0000000000037802 */ /* 0x000fe20000000f00 */
[----:B------:R-:W-:Y:S02]  /*0670*/  IMAD.MOV.U32 R2, RZ, RZ, 0x20 ;  /* 0x00000020ff027424 */ /* 0x000fe400078e00ff */
[----:B------:R-:W-:Y:S01]  /*0680*/  HFMA2 R12, -RZ, RZ, 0, 0 ;  /* 0x00000000ff0c7431 */ /* 0x000fe200000001ff */
[----:B------:R-:W-:Y:S01]  /*0690*/  LOP3.LUT R11, R8, 0x1fffff0, RZ, 0xc0, !PT ;  /* 0x01fffff0080b7812 */ /* 0x000fe200078ec0ff */
[----:B------:R-:W-:Y:S02]  /*06a0*/  IMAD.MOV.U32 R10, RZ, RZ, RZ ;  /* 0x000000ffff0a7224 */ /* 0x000fe400078e00ff */
[----:B------:R-:W-:-:S03]  /*06b0*/  IMAD.WIDE.U32 R2, R5, 0xc8, R2 ;  /* 0x000000c805027825 */ /* 0x000fc600078e0002 */
[C---:B0-----:R-:W-:Y:S02]  /*06c0*/  IADD3 R4, P1, PT, R2.reuse, UR8, RZ ;  /* 0x0000000802047c10 */ /* 0x041fe4000ff3e0ff */
[----:B------:R-:W-:Y:S02]  /*06d0*/  IADD3 R2, P3, PT, R2, UR10, RZ ;  /* 0x0000000a02027c10 */ /* 0x000fe4000ff7e0ff */
[C---:B------:R-:W-:Y:S02]  /*06e0*/  IADD3.X R5, PT, PT, R3.reuse, UR9, RZ, P1, !PT ;  /* 0x0000000903057c10 */ /* 0x040fe40008ffe4ff */
[----:B------:R-:W-:-:S09]  /*06f0*/  IADD3.X R3, PT, PT, R3, UR11, RZ, P3, !PT ;  /* 0x0000000b03037c10 */ /* 0x000fd20009ffe4ff */
.L_x_6:
[----:B------:R-:W2:Y:S04]  /*0700*/  LDG.E R13, desc[UR6][R4.64+-0x20] ;  /* 0xffffe006040d7981 */ /* 0x000ea8000c1e1900 */
[----:B------:R-:W2:Y:S04]  /*0710*/  LDG.E R18, desc[UR6][R2.64+-0x20] ;  /* 0xffffe00602127981 */ /* 0x000ea8000c1e1900 */
[----:B------:R-:W3:Y:S04]  /*0720*/  LDG.E R26, desc[UR6][R4.64+-0x1c] ;  /* 0xffffe406041a7981 */ /* 0x000ee8000c1e1900 */
[----:B------:R-:W3:Y:S04]  /*0730*/  LDG.E R25, desc[UR6][R2.64+-0x1c] ;  /* 0xffffe40602197981 */ /* 0x000ee8000c1e1900 */
[----:B------:R-:W4:Y:S04]  /*0740*/  LDG.E R14, desc[UR6][R4.64+-0x18] ;  /* 0xffffe806040e7981 */ /* 0x000f28000c1e1900 */
[----:B------:R-:W4:Y:S04]  /*0750*/  LDG.E R15, desc[UR6][R2.64+-0x18] ;  /* 0xffffe806020f7981 */ /* 0x000f28000c1e1900 */
[----:B------:R-:W5:Y:S04]  /*0760*/  LDG.E R16, desc[UR6][R4.64+-0x14] ;  /* 0xffffec0604107981 */ /* 0x000f68000c1e1900 */
[----:B------:R-:W5:Y:S04]  /*0770*/  LDG.E R17, desc[UR6][R2.64+-0x14] ;  /* 0xffffec0602117981 */ /* 0x000f68000c1e1900 */
[----:B------:R-:W5:Y:S04]  /*0780*/  LDG.E R22, desc[UR6][R4.64+-0x10] ;  /* 0xfffff00604167981 */ /* 0x000f68000c1e1900 */
[----:B------:R-:W5:Y:S04]  /*0790*/  LDG.E R23, desc[UR6][R2.64+-0x10] ;  /* 0xfffff00602177981 */ /* 0x000f68000c1e1900 */
[----:B------:R-:W5:Y:S04]  /*07a0*/  LDG.E R20, desc[UR6][R4.64+-0xc] ;  /* 0xfffff40604147981 */ /* 0x000f68000c1e1900 */
[----:B------:R-:W5:Y:S04]  /*07b0*/  LDG.E R21, desc[UR6][R2.64+-0xc] ;  /* 0xfffff40602157981 */ /* 0x000f68000c1e1900 */
[----:B------:R-:W5:Y:S01]  /*07c0*/  LDG.E R19, desc[UR6][R2.64+-0x8] ;  /* 0xfffff80602137981 */ /* 0x000f62000c1e1900 */
[----:B--2---:R-:W-:-:S03]  /*07d0*/  FFMA R13, R13, R18, R12 ;  /* 0x000000120d0d7223 */ /* 0x004fc6000000000c */
[----:B------:R-:W2:Y:S04]  /*07e0*/  LDG.E R18, desc[UR6][R4.64+-0x8] ;  /* 0xfffff80604127981 */ /* 0x000ea8000c1e1900 */
[----:B------:R-:W2:Y:S01]  /*07f0*/  LDG.E R12, desc[UR6][R4.64+-0x4] ;  /* 0xfffffc06040c7981 */ /* 0x000ea2000c1e1900 */
[----:B---3--:R-:W-:-:S03]  /*0800*/  FFMA R25, R26, R25, R13 ;  /* 0x000000191a197223 */ /* 0x008fc6000000000d */
[----:B------:R-:W3:Y:S01]  /*0810*/  LDG.E R13, desc[UR6][R2.64+-0x4] ;  /* 0xfffffc06020d7981 */ /* 0x000ee2000c1e1900 */
[----:B----4-:R-:W-:-:S03]  /*0820*/  FFMA R25, R14, R15, R25 ;  /* 0x0000000f0e197223 */ /* 0x010fc60000000019 */
[----:B------:R-:W4:Y:S04]  /*0830*/  LDG.E R14, desc[UR6][R4.64] ;  /* 0x00000006040e7981 */ /* 0x000f28000c1e1900 */
[----:B------:R-:W4:Y:S01]  /*0840*/  LDG.E R15, desc[UR6][R2.64] ;  /* 0x00000006020f7981 */ /* 0x000f22000c1e1900 */
[----:B-----5:R-:W-:-:S03]  /*0850*/  FFMA R25, R16, R17, R25 ;  /* 0x0000001110197223 */ /* 0x020fc60000000019 */
[----:B------:R-:W5:Y:S04]  /*0860*/  LDG.E R16, desc[UR6][R4.64+0x4] ;  /* 0x0000040604107981 */ /* 0x000f68000c1e1900 */
[----:B------:R-:W5:Y:S01]  /*0870*/  LDG.E R17, desc[UR6][R2.64+0x4] ;  /* 0x0000040602117981 */ /* 0x000f62000c1e1900 */
[----:B------:R-:W-:-:S03]  /*0880*/  FFMA R25, R22, R23, R25 ;  /* 0x0000001716197223 */ /* 0x000fc60000000019 */
[----:B------:R-:W5:Y:S04]  /*0890*/  LDG.E R23, desc[UR6][R4.64+0x8] ;  /* 0x0000080604177981 */ /* 0x000f68000c1e1900 */
[----:B------:R-:W5:Y:S01]  /*08a0*/  LDG.E R22, desc[UR6][R2.64+0x8] ;  /* 0x0000080602167981 */ /* 0x000f62000c1e1900 */
[----:B------:R-:W-:-:S03]  /*08b0*/  FFMA R25, R20, R21, R25 ;  /* 0x0000001514197223 */ /* 0x000fc60000000019 */
[----:B------:R-:W5:Y:S04]  /*08c0*/  LDG.E R20, desc[UR6][R4.64+0xc] ;  /* 0x00000c0604147981 */ /* 0x000f68000c1e1900 */
[----:B------:R-:W5:Y:S01]  /*08d0*/  LDG.E R21, desc[UR6][R2.64+0xc] ;  /* 0x00000c0602157981 */ /* 0x000f62000c1e1900 */
[----:B--2---:R-:W-:-:S03]  /*08e0*/  FFMA R25, R18, R19, R25 ;  /* 0x0000001312197223 */ /* 0x004fc60000000019 */
[----:B------:R-:W2:Y:S04]  /*08f0*/  LDG.E R18, desc[UR6][R4.64+0x10] ;  /* 0x0000100604127981 */ /* 0x000ea8000c1e1900 */
[----:B------:R-:W2:Y:S01]  /*0900*/  LDG.E R19, desc[UR6][R2.64+0x10] ;  /* 0x0000100602137981 */ /* 0x000ea2000c1e1900 */
[----:B---3--:R-:W-:-:S03]  /*0910*/  FFMA R25, R12, R13, R25 ;  /* 0x0000000d0c197223 */ /* 0x008fc60000000019 */
[----:B------:R-:W3:Y:S04]  /*0920*/  LDG.E R12, desc[UR6][R4.64+0x14] ;  /* 0x00001406040c7981 */ /* 0x000ee8000c1e1900 */
[----:B------:R-:W3:Y:S01]  /*0930*/  LDG.E R13, desc[UR6][R2.64+0x14] ;  /* 0x00001406020d7981 */ /* 0x000ee2000c1e1900 */
[----:B----4-:R-:W-:-:S03]  /*0940*/  FFMA R25, R14, R15, R25 ;  /* 0x0000000f0e197223 */ /* 0x010fc60000000019 */
[----:B------:R-:W4:Y:S04]  /*0950*/  LDG.E R14, desc[UR6][R4.64+0x18] ;  /* 0x00001806040e7981 */ /* 0x000f28000c1e1900 */
[----:B------:R-:W4:Y:S01]  /*0960*/  LDG.E R15, desc[UR6][R2.64+0x18] ;  /* 0x00001806020f7981 */ /* 0x000f22000c1e1900 */
[----:B-----5:R-:W-:-:S03]  /*0970*/  FFMA R26, R16, R17, R25 ;  /* 0x00000011101a7223 */ /* 0x020fc60000000019 */
[----:B------:R0:W5:Y:S04]  /*0980*/  LDG.E R16, desc[UR6][R4.64+0x1c] ;  /* 0x00001c0604107981 */ /* 0x000168000c1e1900 */
[----:B------:R1:W5:Y:S01]  /*0990*/  LDG.E R17, desc[UR6][R2.64+0x1c] ;  /* 0x00001c0602117981 */ /* 0x000362000c1e1900 */
[----:B------:R-:W-:Y:S01]  /*09a0*/  IADD3 R11, P1, PT, R11, -0x10, RZ ;  /* 0xfffffff00b0b7810 */ /* 0x000fe20007f3e0ff */
[----:B------:R-:W-:-:S03]  /*09b0*/  FFMA R23, R23, R22, R26 ;  /* 0x0000001617177223 */ /* 0x000fc6000000001a */
[----:B------:R-:W-:Y:S02]  /*09c0*/  IADD3.X R10, PT, PT, R10, -0x1, RZ, P1, !PT ;  /* 0xffffffff0a0a7810 */ /* 0x000fe40000ffe4ff */
[----:B------:R-:W-:Y:S01]  /*09d0*/  ISETP.NE.U32.AND P1, PT, R11, RZ, PT ;  /* 0x000000ff0b00720c */ /* 0x000fe20003f25070 */
[----:B------:R-:W-:-:S03]  /*09e0*/  FFMA R21, R20, R21, R23 ;  /* 0x0000001514157223 */ /* 0x000fc60000000017 */
[----:B------:R-:W-:Y:S02]  /*09f0*/  ISETP.NE.AND.EX P1, PT, R10, RZ, PT, P1 ;  /* 0x000000ff0a00720c */ /* 0x000fe40003f25310 */
[----:B------:R-:W-:Y:S02]  /*0a00*/  IADD3 R6, P3, PT, R6, 0x10, RZ ;  /* 0x0000001006067810 */ /* 0x000fe40007f7e0ff */
[----:B0-----:R-:W-:Y:S02]  /*0a10*/  IADD3 R4, P4, PT, R4, 0x40, RZ ;  /* 0x0000004004047810 */ /* 0x001fe40007f9e0ff */
[----:B-1----:R-:W-:Y:S01]  /*0a20*/  IADD3 R2, P5, PT, R2, 0x40, RZ ;  /* 0x0000004002027810 */ /* 0x002fe20007fbe0ff */
[----:B------:R-:W-:Y:S02]  /*0a30*/  IMAD.X R9, RZ, RZ, R9, P3 ;  /* 0x000000ffff097224 */ /* 0x000fe400018e0609 */
[----:B------:R-:W-:Y:S01]  /*0a40*/  IMAD.X R5, RZ, RZ, R5, P4 ;  /* 0x000000ffff057224 */ /* 0x000fe200020e0605 */
[----:B------:R-:W-:Y:S01]  /*0a50*/  IADD3.X R3, PT, PT, RZ, R3, RZ, P5, !PT ;  /* 0x00000003ff037210 */ /* 0x000fe20002ffe4ff */
[----:B--2---:R-:W-:-:S04]  /*0a60*/  FFMA R19, R18, R19, R21 ;  /* 0x0000001312137223 */ /* 0x004fc80000000015 */
[----:B---3--:R-:W-:-:S04]  /*0a70*/  FFMA R13, R12, R13, R19 ;  /* 0x0000000d0c0d7223 */ /* 0x008fc80000000013 */
[----:B----4-:R-:W-:-:S04]  /*0a80*/  FFMA R13, R14, R15, R13 ;  /* 0x0000000f0e0d7223 */ /* 0x010fc8000000000d */
[----:B-----5:R-:W-:Y:S01]  /*0a90*/  FFMA R12, R16, R17, R13 ;  /* 0x00000011100c7223 */ /* 0x020fe2000000000d */
[----:B------:R-:W-:Y:S06]  /*0aa0*/  @P1 BRA `(.L_x_6) ;  /* 0xfffffffc00141947 */ /* 0x000fec000383ffff */
.L_x_5:
[----:B------:R-:W-:Y:S05]  /*0ab0*/  BSYNC.RECONVERGENT B1 ;  /* 0x0000000000017941 */ /* 0x000fea0003800200 */
.L_x_4:
[----:B------:R-:W-:Y:S05]  /*0ac0*/  @!P0 BRA `(.L_x_3) ;  /* 0x0000000400708947 */ /* 0x000fea0003800000 */
[----:B------:R-:W-:Y:S01]  /*0ad0*/  ISETP.GE.U32.AND P0, PT, R24, 0x8, PT ;  /* 0x000000081800780c */ /* 0x000fe20003f06070 */
[----:B------:R-:W-:Y:S01]  /*0ae0*/  BSSY.RECONVERGENT B1, `(.L_x_7) ;  /* 0x0000027000017945 */ /* 0x000fe20003800200 */
[----:B------:R-:W-:Y:S02]  /*0af0*/  LOP3.LUT R25, R8, 0x6, RZ, 0xc0, !PT ;  /* 0x0000000608197812 */ /* 0x000fe400078ec0ff */
[----:B------:R-:W-:Y:S02]  /*0b00*/  ISETP.GE.U32.AND.EX P0, PT, RZ, RZ, PT, P0 ;  /* 0x000000ffff00720c */ /* 0x000fe40003f06100 */
[----:B------:R-:W-:-:S04]  /*0b10*/  ISETP.NE.U32.AND P1, PT, R25, RZ, PT ;  /* 0x000000ff1900720c */ /* 0x000fc80003f25070 */
[----:B------:R-:W-:-:S07]  /*0b20*/  ISETP.NE.AND.EX P1, PT, RZ, RZ, PT, P1 ;  /* 0x000000ffff00720c */ /* 0x000fce0003f25310 */
[----:B------:R-:W-:Y:S06]  /*0b30*/  @!P0 BRA `(.L_x_8) ;  /* 0x0000000000848947 */ /* 0x000fec0003800000 */
[----:B------:R-:W0:Y:S01]  /*0b40*/  LDCU.128 UR8, c[0x0][0x380] ;  /* 0x00007000ff0877ac */ /* 0x000e220008000c00 */
[C---:B------:R-:W-:Y:S02]  /*0b50*/  SHF.L.U32 R2, R6.reuse, 0x2, RZ ;  /* 0x0000000206027819 */ /* 0x040fe400000006ff */
[----:B------:R-:W-:Y:S02]  /*0b60*/  SHF.L.U64.HI R3, R6, 0x2, R9 ;  /* 0x0000000206037819 */ /* 0x000fe40000010209 */
[C---:B0-----:R-:W-:Y:S02]  /*0b70*/  IADD3 R4, P0, PT, R2.reuse, UR8, RZ ;  /* 0x0000000802047c10 */ /* 0x041fe4000ff1e0ff */
[----:B------:R-:W-:Y:S02]  /*0b80*/  IADD3 R2, P3, PT, R2, UR10, RZ ;  /* 0x0000000a02027c10 */ /* 0x000fe4000ff7e0ff */
[C---:B------:R-:W-:Y:S02]  /*0b90*/  IADD3.X R5, PT, PT, R3.reuse, UR9, RZ, P0, !PT ;  /* 0x0000000903057c10 */ /* 0x040fe400087fe4ff */
[----:B------:R-:W-:-:S03]  /*0ba0*/  IADD3.X R3, PT, PT, R3, UR11, RZ, P3, !PT ;  /* 0x0000000b03037c10 */ /* 0x000fc60009ffe4ff */
        /* <DEDUP_REMOVED lines=15> */
[----:B------:R-:W5:Y:S01]  /*0ca0*/  LDG.E R20, desc[UR6][R2.64+0x1c] ;  /* 0x00001c0602147981 */ /* 0x000f62000c1e1900 */
[----:B------:R-:W-:-:S05]  /*0cb0*/  IADD3 R6, P0, PT, R6, 0x8, RZ ;  /* 0x0000000806067810 */ /* 0x000fca0007f1e0ff */
[----:B------:R-:W-:Y:S02]  /*0cc0*/  IMAD.X R9, RZ, RZ, R9, P0 ;  /* 0x000000ffff097224 */ /* 0x000fe400000e0609 */
[----:B--2---:R-:W-:-:S04]  /*0cd0*/  FFMA R21, R21, R22, R12 ;  /* 0x0000001615157223 */ /* 0x004fc8000000000c */
[----:B---3--:R-:W-:-:S04]  /*0ce0*/  FFMA R21, R24, R23, R21 ;  /* 0x0000001718157223 */ /* 0x008fc80000000015 */
[----:B----4-:R-:W-:-:S04]  /*0cf0*/  FFMA R26, R26, R27, R21 ;  /* 0x0000001b1a1a7223 */ /* 0x010fc80000000015 */
[----:B-----5:R-:W-:-:S04]  /*0d00*/  FFMA R18, R17, R18, R26 ;  /* 0x0000001211127223 */ /* 0x020fc8000000001a */
[----:B------:R-:W-:-:S04]  /*0d10*/  FFMA R16, R15, R16, R18 ;  /* 0x000000100f107223 */ /* 0x000fc80000000012 */
[----:B------:R-:W-:-:S04]  /*0d20*/  FFMA R13, R13, R14, R16 ;  /* 0x0000000e0d0d7223 */ /* 0x000fc80000000010 */
[----:B------:R-:W-:-:S04]  /*0d30*/  FFMA R10, R10, R11, R13 ;  /* 0x0000000b0a0a7223 */ /* 0x000fc8000000000d */
[----:B------:R-:W-:-:S07]  /*0d40*/  FFMA R12, R19, R20, R10 ;  /* 0x00000014130c7223 */ /* 0x000fce000000000a */
.L_x_8:
[----:B------:R-:W-:Y:S05]  /*0d50*/  BSYNC.RECONVERGENT B1 ;  /* 0x0000000000017941 */ /* 0x000fea0003800200 */
.L_x_7:
[----:B------:R-:W-:Y:S05]  /*0d60*/  @!P1 BRA `(.L_x_3) ;  /* 0x0000000000c89947 */ /* 0x000fea0003800000 */
[----:B------:R-:W-:Y:S01]  /*0d70*/  ISETP.GE.U32.AND P0, PT, R25, 0x4, PT ;  /* 0x000000041900780c */ /* 0x000fe20003f06070 */
[----:B------:R-:W-:Y:S01]  /*0d80*/  BSSY.RECONVERGENT B1, `(.L_x_9) ;  /* 0x000001c000017945 */ /* 0x000fe20003800200 */
[----:B------:R-:W-:Y:S02]  /*0d90*/  LOP3.LUT R8, R8, 0x2, RZ, 0xc0, !PT ;  /* 0x0000000208087812 */ /* 0x000fe400078ec0ff */
[----:B------:R-:W-:Y:S02]  /*0da0*/  ISETP.GE.U32.AND.EX P0, PT, RZ, RZ, PT, P0 ;  /* 0x000000ffff00720c */ /* 0x000fe40003f06100 */
[----:B------:R-:W-:Y:S02]  /*0db0*/  MOV R2, RZ ;  /* 0x000000ff00027202 */ /* 0x000fe40000000f00 */
[----:B------:R-:W-:-:S04]  /*0dc0*/  ISETP.NE.U32.AND P1, PT, R8, RZ, PT ;  /* 0x000000ff0800720c */ /* 0x000fc80003f25070 */
[----:B------:R-:W-:-:S05]  /*0dd0*/  ISETP.NE.AND.EX P1, PT, R2, RZ, PT, P1 ;  /* 0x000000ff0200720c */ /* 0x000fca0003f25310 */
[----:B------:R-:W-:Y:S08]  /*0de0*/  @!P0 BRA `(.L_x_10) ;  /* 0x0000000000548947 */ /* 0x000ff00003800000 */
[----:B------:R-:W0:Y:S01]  /*0df0*/  LDCU.128 UR8, c[0x0][0x380] ;  /* 0x00007000ff0877ac */ /* 0x000e220008000c00 */
[C---:B------:R-:W-:Y:S01]  /*0e00*/  IMAD.SHL.U32 R10, R6.reuse, 0x4, RZ ;  /* 0x00000004060a7824 */ /* 0x040fe200078e00ff */
[----:B------:R-:W-:-:S04]  /*0e10*/  SHF.L.U64.HI R3, R6, 0x2, R9 ;  /* 0x0000000206037819 */ /* 0x000fc80000010209 */
        /* <DEDUP_REMOVED lines=11> */
[----:B------:R-:W5:Y:S01]  /*0ed0*/  LDG.E R19, desc[UR6][R10.64+0xc] ;  /* 0x00000c060a137981 */ /* 0x000f62000c1e1900 */
[----:B------:R-:W-:-:S04]  /*0ee0*/  IADD3 R6, P0, PT, R6, 0x4, RZ ;  /* 0x0000000406067810 */ /* 0x000fc80007f1e0ff */
[----:B------:R-:W-:Y:S01]  /*0ef0*/  IADD3.X R9, PT, PT, RZ, R9, RZ, P0, !PT ;  /* 0x00000009ff097210 */ /* 0x000fe200007fe4ff */
[----:B--2---:R-:W-:-:S04]  /*0f00*/  FFMA R3, R3, R13, R12 ;  /* 0x0000000d03037223 */ /* 0x004fc8000000000c */
[----:B---3--:R-:W-:-:S04]  /*0f10*/  FFMA R3, R14, R15, R3 ;  /* 0x0000000f0e037223 */ /* 0x008fc80000000003 */
[----:B----4-:R-:W-:-:S04]  /*0f20*/  FFMA R3, R16, R17, R3 ;  /* 0x0000001110037223 */ /* 0x010fc80000000003 */
[----:B-----5:R-:W-:-:S07]  /*0f30*/  FFMA R12, R18, R19, R3 ;  /* 0x00000013120c7223 */ /* 0x020fce0000000003 */
.L_x_10:
[----:B------:R-:W-:Y:S05]  /*0f40*/  BSYNC.RECONVERGENT B1 ;  /* 0x0000000000017941 */ /* 0x000fea0003800200 */
.L_x_9:
[----:B------:R-:W-:Y:S05]  /*0f50*/  @!P1 BRA `(.L_x_3) ;  /* 0x00000000004c9947 */ /* 0x000fea0003800000 */
[----:B------:R-:W0:Y:S01]  /*0f60*/  LDCU.128 UR8, c[0x0][0x380] ;  /* 0x00007000ff0877ac */ /* 0x000e220008000c00 */
[C---:B------:R-:W-:Y:S01]  /*0f70*/  IMAD.SHL.U32 R4, R6.reuse, 0x4, RZ ;  /* 0x0000000406047824 */ /* 0x040fe200078e00ff */
[----:B------:R-:W-:-:S04]  /*0f80*/  SHF.L.U64.HI R5, R6, 0x2, R9 ;  /* 0x0000000206057819 */ /* 0x000fc80000010209 */
[C---:B0-----:R-:W-:Y:S02]  /*0f90*/  IADD3 R10, P0, PT, R4.reuse, UR10, RZ ;  /* 0x0000000a040a7c10 */ /* 0x041fe4000ff1e0ff */
[----:B------:R-:W-:Y:S02]  /*0fa0*/  IADD3 R4, P1, PT, R4, UR8, RZ ;  /* 0x0000000804047c10 */ /* 0x000fe4000ff3e0ff */
[C---:B------:R-:W-:Y:S02]  /*0fb0*/  IADD3.X R11, PT, PT, R5.reuse, UR11, RZ, P0, !PT ;  /* 0x0000000b050b7c10 */ /* 0x040fe400087fe4ff */
[----:B------:R-:W-:-:S09]  /*0fc0*/  IADD3.X R5, PT, PT, R5, UR9, RZ, P1, !PT ;  /* 0x0000000905057c10 */ /* 0x000fd20008ffe4ff */
.L_x_11:
[----:B------:R0:W2:Y:S04]  /*0fd0*/  LDG.E R3, desc[UR6][R4.64] ;  /* 0x0000000604037981 */ /* 0x0000a8000c1e1900 */
[----:B------:R1:W2:Y:S01]  /*0fe0*/  LDG.E R6, desc[UR6][R10.64] ;  /* 0x000000060a067981 */ /* 0x0002a2000c1e1900 */
[----:B------:R-:W-:-:S04]  /*0ff0*/  IADD3 R8, P0, PT, R8, -0x1, RZ ;  /* 0xffffffff08087810 */ /* 0x000fc80007f1e0ff */
[----:B------:R-:W-:Y:S02]  /*1000*/  IADD3.X R2, PT, PT, R2, -0x1, RZ, P0, !PT ;  /* 0xffffffff02027810 */ /* 0x000fe400007fe4ff */
[----:B------:R-:W-:Y:S02]  /*1010*/  ISETP.NE.U32.AND P0, PT, R8, RZ, PT ;  /* 0x000000ff0800720c */ /* 0x000fe40003f05070 */
[----:B0-----:R-:W-:Y:S02]  /*1020*/  IADD3 R4, P3, PT, R4, 0x4, RZ ;  /* 0x0000000404047810 */ /* 0x001fe40007f7e0ff */
[----:B------:R-:W-:Y:S02]  /*1030*/  ISETP.NE.AND.EX P0, PT, R2, RZ, PT, P0 ;  /* 0x000000ff0200720c */ /* 0x000fe40003f05300 */
[----:B-1----:R-:W-:Y:S02]  /*1040*/  IADD3 R10, P1, PT, R10, 0x4, RZ ;  /* 0x000000040a0a7810 */ /* 0x002fe40007f3e0ff */
[----:B------:R-:W-:-:S02]  /*1050*/  IADD3.X R5, PT, PT, RZ, R5, RZ, P3, !PT ;  /* 0x00000005ff057210 */ /* 0x000fc40001ffe4ff */
[----:B------:R-:W-:Y:S01]  /*1060*/  IADD3.X R11, PT, PT, RZ, R11, RZ, P1, !PT ;  /* 0x0000000bff0b7210 */ /* 0x000fe20000ffe4ff */
[----:B--2---:R-:W-:-:S06]  /*1070*/  FFMA R12, R3, R6, R12 ;  /* 0x00000006030c7223 */ /* 0x004fcc000000000c */
[----:B------:R-:W-:Y:S05]  /*1080*/  @P0 BRA `(.L_x_11) ;  /* 0xfffffffc00d00947 */ /* 0x000fea000383ffff */
.L_x_3:
[----:B------:R-:W-:Y:S05]  /*1090*/  BSYNC.RECONVERGENT B0 ;  /* 0x0000000000007941 */ /* 0x000fea0003800200 */
.L_x_2:
[----:B------:R-:W0:Y:S08]  /*10a0*/  S2UR UR5, SR_CgaCtaId ;  /* 0x00000000000579c3 */ /* 0x000e300000008800 */
[----:B------:R-:W-:Y:S06]  /*10b0*/  BAR.SYNC.DEFER_BLOCKING 0x0 ;  /* 0x0000000000007b1d */ /* 0x000fec0000010000 */
[----:B------:R-:W-:-:S02]  /*10c0*/  UMOV UR4, 0x400 ;  /* 0x0000040000047882 */ /* 0x000fc40000000000 */
[----:B0-----:R-:W-:-:S06]  /*10d0*/  ULEA UR4, UR5, UR4, 0x18 ;  /* 0x0000000405047291 */ /* 0x001fcc000f8ec0ff */
[----:B------:R-:W-:-:S05]  /*10e0*/  LEA R7, R7, UR4, 0x2 ;  /* 0x0000000407077c11 */ /* 0x000fca000f8e10ff */
[----:B------:R0:W-:Y:S01]  /*10f0*/  STS [R7], R12 ;  /* 0x0000000c07007388 */ /* 0x0001e20000000800 */
[----:B------:R-:W-:Y:S06]  /*1100*/  BAR.SYNC.DEFER_BLOCKING 0x0 ;  /* 0x0000000000007b1d */ /* 0x000fec0000010000 */
[----:B------:R-:W-:Y:S05]  /*1110*/  @P2 EXIT ;  /* 0x000000000000294d */ /* 0x000fea0003800000 */
[----:B------:R-:W-:Y:S02]  /*1120*/  HFMA2 R2, -RZ, RZ, 0, 3.814697265625e-06 ;  /* 0x00000040ff027431 */ /* 0x000fe400000001ff */
[----:B------:R-:W-:-:S07]  /*1130*/  IMAD.MOV.U32 R15, RZ, RZ, RZ ;  /* 0x000000ffff0f7224 */ /* 0x000fce00078e00ff */
.L_x_12:
[----:B0-----:R-:W0:Y:S04]  /*1140*/  LDS.128 R4, [R2+UR4+-0x40] ;  /* 0xffffc00402047984 */ /* 0x001e280008000c00 */
[----:B------:R-:W1:Y:S04]  /*1150*/  LDS.128 R16, [R2+UR4+-0x30] ;  /* 0xffffd00402107984 */ /* 0x000e680008000c00 */
[----:B------:R-:W2:Y:S01]  /*1160*/  LDS.128 R8, [R2+UR4+-0x20] ;  /* 0xffffe00402087984 */ /* 0x000ea20008000c00 */
[----:B0-----:R-:W-:-:S03]  /*1170*/  FADD R4, R4, R15 ;  /* 0x0000000f04047221 */ /* 0x001fc60000000000 */
[----:B------:R-:W0:Y:S01]  /*1180*/  LDS.128 R12, [R2+UR4+-0x10] ;  /* 0xfffff004020c7984 */ /* 0x000e220008000c00 */
[----:B------:R-:W-:-:S04]  /*1190*/  FADD R5, R4, R5 ;  /* 0x0000000504057221 */ /* 0x000fc80000000000 */
[----:B------:R-:W-:-:S04]  /*11a0*/  FADD R6, R5, R6 ;  /* 0x0000000605067221 */ /* 0x000fc80000000000 */
[----:B------:R-:W-:-:S04]  /*11b0*/  FADD R7, R6, R7 ;  /* 0x0000000706077221 */ /* 0x000fc80000000000 */
[----:B-1----:R-:W-:Y:S02]  /*11c0*/  FADD R16, R7, R16 ;  /* 0x0000001007107221 */ /* 0x002fe40000000000 */
[----:B------:R-:W1:Y:S02]  /*11d0*/  LDS.128 R4, [R2+UR4] ;  /* 0x0000000402047984 */ /* 0x000e640008000c00 */
[----:B------:R-:W-:-:S04]  /*11e0*/  FADD R17, R16, R17 ;  /* 0x0000001110117221 */ /* 0x000fc80000000000 */
[----:B------:R-:W-:-:S04]  /*11f0*/  FADD R18, R17, R18 ;  /* 0x0000001211127221 */ /* 0x000fc80000000000 */
[----:B------:R-:W-:-:S04]  /*1200*/  FADD R19, R18, R19 ;  /* 0x0000001312137221 */ /* 0x000fc80000000000 */
[----:B--2---:R-:W-:Y:S02]  /*1210*/  FADD R8, R19, R8 ;  /* 0x0000000813087221 */ /* 0x004fe40000000000 */
[----:B------:R-:W2:Y:S02]  /*1220*/  LDS.128 R16, [R2+UR4+0x10] ;  /* 0x0000100402107984 */ /* 0x000ea40008000c00 */
[----:B------:R-:W-:-:S04]  /*1230*/  FADD R9, R8, R9 ;  /* 0x0000000908097221 */ /* 0x000fc80000000000 */
[----:B------:R-:W-:-:S04]  /*1240*/  FADD R10, R9, R10 ;  /* 0x0000000a090a7221 */ /* 0x000fc80000000000 */
[----:B------:R-:W-:-:S04]  /*1250*/  FADD R11, R10, R11 ;  /* 0x0000000b0a0b7221 */ /* 0x000fc80000000000 */
[----:B0-----:R-:W-:Y:S02]  /*1260*/  FADD R12, R11, R12 ;  /* 0x0000000c0b0c7221 */ /* 0x001fe40000000000 */
[----:B------:R-:W0:Y:S02]  /*1270*/  LDS.128 R8, [R2+UR4+0x20] ;  /* 0x0000200402087984 */ /* 0x000e240008000c00 */
[----:B------:R-:W-:-:S04]  /*1280*/  FADD R13, R12, R13 ;  /* 0x0000000d0c0d7221 */ /* 0x000fc80000000000 */
[----:B------:R-:W-:-:S04]  /*1290*/  FADD R14, R13, R14 ;  /* 0x0000000e0d0e7221 */ /* 0x000fc80000000000 */
[----:B------:R-:W-:-:S04]  /*12a0*/  FADD R15, R14, R15 ;  /* 0x0000000f0e0f7221 */ /* 0x000fc80000000000 */
[----:B-1----:R-:W-:Y:S02]  /*12b0*/  FADD R4, R15, R4 ;  /* 0x000000040f047221 */ /* 0x002fe40000000000 */
[----:B------:R1:W3:Y:S02]  /*12c0*/  LDS.128 R12, [R2+UR4+0x30] ;  /* 0x00003004020c7984 */ /* 0x0002e40008000c00 */
[----:B------:R-:W-:-:S04]  /*12d0*/  FADD R5, R4, R5 ;  /* 0x0000000504057221 */ /* 0x000fc80000000000 */
[----:B------:R-:W-:Y:S01]  /*12e0*/  FADD R6, R5, R6 ;  /* 0x0000000605067221 */ /* 0x000fe20000000000 */
[----:B-1----:R-:W-:-:S03]  /*12f0*/  IADD3 R2, PT, PT, R2, 0x80, RZ ;  /* 0x0000008002027810 */ /* 0x002fc60007ffe0ff */
[----:B------:R-:W-:Y:S01]  /*1300*/  FADD R7, R6, R7 ;  /* 0x0000000706077221 */ /* 0x000fe20000000000 */
[----:B------:R-:W-:-:S03]  /*1310*/  ISETP.NE.AND P0, PT, R2, 0x440, PT ;  /* 0x000004400200780c */ /* 0x000fc60003f05270 */
[----:B--2---:R-:W-:-:S04]  /*1320*/  FADD R16, R7, R16 ;  /* 0x0000001007107221 */ /* 0x004fc80000000000 */
[----:B------:R-:W-:-:S04]  /*1330*/  FADD R17, R16, R17 ;  /* 0x0000001110117221 */ /* 0x000fc80000000000 */
[----:B------:R-:W-:-:S04]  /*1340*/  FADD R18, R17, R18 ;  /* 0x0000001211127221 */ /* 0x000fc80000000000 */
[----:B------:R-:W-:-:S04]  /*1350*/  FADD R19, R18, R19 ;  /* 0x0000001312137221 */ /* 0x000fc80000000000 */
[----:B0-----:R-:W-:-:S04]  /*1360*/  FADD R8, R19, R8 ;  /* 0x0000000813087221 */ /* 0x001fc80000000000 */
[----:B------:R-:W-:-:S04]  /*1370*/  FADD R9, R8, R9 ;  /* 0x0000000908097221 */ /* 0x000fc80000000000 */
[----:B------:R-:W-:-:S04]  /*1380*/  FADD R10, R9, R10 ;  /* 0x0000000a090a7221 */ /* 0x000fc80000000000 */
[----:B------:R-:W-:-:S04]  /*1390*/  FADD R11, R10, R11 ;  /* 0x0000000b0a0b7221 */ /* 0x000fc80000000000 */
[----:B---3--:R-:W-:-:S04]  /*13a0*/  FADD R12, R11, R12 ;  /* 0x0000000c0b0c7221 */ /* 0x008fc80000000000 */
[----:B------:R-:W-:-:S04]  /*13b0*/  FADD R13, R12, R13 ;  /* 0x0000000d0c0d7221 */ /* 0x000fc80000000000 */
[----:B------:R-:W-:-:S04]  /*13c0*/  FADD R14, R13, R14 ;  /* 0x0000000e0d0e7221 */ /* 0x000fc80000000000 */
[----:B------:R-:W-:Y:S01]  /*13d0*/  FADD R15, R14, R15 ;  /* 0x0000000f0e0f7221 */ /* 0x000fe20000000000 */
[----:B------:R-:W-:Y:S06]  /*13e0*/  @P0 BRA `(.L_x_12) ;  /* 0xfffffffc00540947 */ /* 0x000fec000383ffff */
[----:B------:R-:W0:Y:S02]  /*13f0*/  LDC.64 R2, c[0x0][0x390] ;  /* 0x0000e400ff027b82 */ /* 0x000e240000000a00 */
[----:B0-----:R-:W-:-:S05]  /*1400*/  IMAD.WIDE.U32 R2, R0, 0x4, R2 ;  /* 0x0000000400027825 */ /* 0x001fca00078e0002 */
[----:B------:R-:W-:Y:S01]  /*1410*/  STG.E desc[UR6][R2.64], R15 ;  /* 0x0000000f02007986 */ /* 0x000fe2000c101906 */
[----:B------:R-:W-:Y:S05]  /*1420*/  EXIT ;  /* 0x000000000000794d */ /* 0x000fea0003800000 */
.L_x_13:
[----:B------:R-:W-:-:S00]  /*1430*/  BRA `(.L_x_13) ;  /* 0xfffffffc00fc7947 */ /* 0x000fc0000383ffff */
[----:B------:R-:W-:-:S00]  /*1440*/  NOP ;  /* 0x0000000000007918 */ /* 0x000fc00000000000 */
        /* <DEDUP_REMOVED lines=11> */
.L_x_14:


//--------------------- .nv.global.init           --------------------------
	.section	.nv.global.init,"aw",@progbits
	.align	4
.nv.global.init:
	.type		mrg32k3aM1SubSeq,@object
	.size		mrg32k3aM1SubSeq,(mrg32k3aM2SubSeq - mrg32k3aM1SubSeq)
mrg32k3aM1SubSeq:
        /*0000*/ 	.byte	0x0b, 0xcc, 0xee, 0x04, 0x73, 0x29, 0x8b, 0x6f, 0xf6, 0x53, 0x03, 0xf6, 0x23, 0xf6, 0xea, 0xda
        /* <DEDUP_REMOVED lines=125> */
	.type		mrg32k3aM2SubSeq,@object
	.size		mrg32k3aM2SubSeq,(mrg32k3aM1 - mrg32k3aM2SubSeq)
mrg32k3aM2SubSeq:
        /* <DEDUP_REMOVED lines=126> */
	.type		mrg32k3aM1,@object
	.size		mrg32k3aM1,(mrg32k3aM1Seq - mrg32k3aM1)
mrg32k3aM1:
        /* <DEDUP_REMOVED lines=144> */
	.type		mrg32k3aM1Seq,@object
	.size		mrg32k3aM1Seq,(mrg32k3aM2 - mrg32k3aM1Seq)
mrg32k3aM1Seq:
        /* <DEDUP_REMOVED lines=144> */
	.type		mrg32k3aM2,@object
	.size		mrg32k3aM2,(mrg32k3aM2Seq - mrg32k3aM2)
mrg32k3aM2:
        /* <DEDUP_REMOVED lines=144> */
	.type		mrg32k3aM2Seq,@object
	.size		mrg32k3aM2Seq,(precalc_xorwow_matrix - mrg32k3aM2Seq)
mrg32k3aM2Seq:
        /* <DEDUP_REMOVED lines=144> */
	.type		precalc_xorwow_matrix,@object
	.size		precalc_xorwow_matrix,(precalc_xorwow_offset_matrix - precalc_xorwow_matrix)
precalc_xorwow_matrix:
        /* <DEDUP_REMOVED lines=6400> */
	.type		precalc_xorwow_offset_matrix,@object
	.size		precalc_xorwow_offset_matrix,(.L_1 - precalc_xorwow_offset_matrix)
precalc_xorwow_offset_matrix:
        /* <DEDUP_REMOVED lines=6400> */
.L_1:


//--------------------- .nv.shared._Z16cuda_thread_taskPfS_S_ --------------------------
	.section	.nv.shared._Z16cuda_thread_taskPfS_S_,"aw",@nobits
	.sectionflags	@""
	.align	4
.nv.shared._Z16cuda_thread_taskPfS_S_:
	.zero		2048


//--------------------- .nv.shared.reserved.0     --------------------------
	.section	.nv.shared.reserved.0,"aw",@nobits
	.weak		__nv_reservedSMEM_offset_0_alias
	.size		__nv_reservedSMEM_offset_0_alias, 0, 64
	.other		__nv_reservedSMEM_offset_0_alias,@"STO_CUDA_RESERVED_SHARED STV_DEFAULT"
__nv_reservedSMEM_offset_0_alias:
	.zero		0
	.zero		64


//--------------------- .nv.constant0._Z16cuda_thread_taskPfS_S_ --------------------------
	.section	.nv.constant0._Z16cuda_thread_taskPfS_S_,"a",@progbits
	.sectionflags	@""
	.align	4
.nv.constant0._Z16cuda_thread_taskPfS_S_:
	.zero		920


//--------------------- SYMBOLS --------------------------

	.type		.nv.reservedSmem.offset0,@object
	.size		.nv.reservedSmem.offset0,0x4
	.type		.nv.reservedSmem.cap,@object
	.size		.nv.reservedSmem.cap,0x4
